	.target	sm_80

	.elftype	@"ET_EXEC"


//--------------------- .note.nv.tkinfo           --------------------------
	.section	.note.nv.tkinfo,"",@"SHT_NOTE"
	.sectionflags	@"SHF_NOTE_NV_TKINFO"
	.tkinfo
        /*0018*/ 	.word	0x00000002
        /*0030*/ 	.string	""
        /*0030*/ 	.string	"ptxas"
        /*0030*/ 	.string	"Cuda compilation tools, release 13.0, V13.0.88"
        /*0030*/ 	.string	"Build cuda_13.0.r13.0/compiler.36424714_0"
        /*0030*/ 	.string	"-v  -suppress-debug-info  -lineinfo  -arch sm_80 "



//--------------------- .note.nv.cuinfo           --------------------------
	.section	.note.nv.cuinfo,"",@"SHT_NOTE"
	.sectionflags	@"SHF_NOTE_NV_CUINFO"
        /*0018*/ 	.short	0x0002
        /*001a*/ 	.short	0x0050
        /*001c*/ 	.short	0x0082
	.zero		2


//--------------------- .nv.info                  --------------------------
	.section	.nv.info,"",@"SHT_CUDA_INFO"
	.align	4


	//----- nvinfo : EIATTR_REGCOUNT
	.align		4
        /*0000*/ 	.byte	0x04, 0x2f
        /*0002*/ 	.short	(.L_1 - .L_0)
	.align		4
.L_0:
        /*0004*/ 	.word	index@(matmul_kernel)
        /*0008*/ 	.word	0x000000ff


	//----- nvinfo : EIATTR_FRAME_SIZE
	.align		4
.L_1:
        /*000c*/ 	.byte	0x04, 0x11
        /*000e*/ 	.short	(.L_3 - .L_2)
	.align		4
.L_2:
        /*0010*/ 	.word	index@(matmul_kernel)
        /*0014*/ 	.word	0x00000070


	//----- nvinfo : EIATTR_MIN_STACK_SIZE
	.align		4
.L_3:
        /*0018*/ 	.byte	0x04, 0x12
        /*001a*/ 	.short	(.L_5 - .L_4)
	.align		4
.L_4:
        /*001c*/ 	.word	index@(matmul_kernel)
        /*0020*/ 	.word	0x00000070
.L_5:


//--------------------- .nv.info.matmul_kernel    --------------------------
	.section	.nv.info.matmul_kernel,"",@"SHT_CUDA_INFO"
	.sectionflags	@""
	.align	4


	//----- nvinfo : EIATTR_CUDA_API_VERSION
	.align		4
        /*0000*/ 	.byte	0x04, 0x37
        /*0002*/ 	.short	(.L_7 - .L_6)
.L_6:
        /*0004*/ 	.word	0x00000082


	//----- nvinfo : EIATTR_SW2861232_WAR
	.align		4
.L_7:
        /*0008*/ 	.byte	0x01, 0x35
	.zero		2


	//----- nvinfo : EIATTR_PARAM_CBANK
	.align		4
        /*000c*/ 	.byte	0x04, 0x0a
        /*000e*/ 	.short	(.L_9 - .L_8)
	.align		4
.L_8:
        /*0010*/ 	.word	index@(.nv.constant0.matmul_kernel)
        /*0014*/ 	.short	0x0160
        /*0016*/ 	.short	0x0050


	//----- nvinfo : EIATTR_CBANK_PARAM_SIZE
	.align		4
.L_9:
        /*0018*/ 	.byte	0x03, 0x19
        /*001a*/ 	.short	0x0050


	//----- nvinfo : EIATTR_KPARAM_INFO
	.align		4
        /*001c*/ 	.byte	0x04, 0x17
        /*001e*/ 	.short	(.L_11 - .L_10)
.L_10:
        /*0020*/ 	.word	0x00000000
        /*0024*/ 	.short	0x000d
        /*0026*/ 	.short	0x0048
        /*0028*/ 	.byte	0x00, 0xf4, 0x21, 0x00


	//----- nvinfo : EIATTR_KPARAM_INFO
	.align		4
.L_11:
        /*002c*/ 	.byte	0x04, 0x17
        /*002e*/ 	.short	(.L_13 - .L_12)
.L_12:
        /*0030*/ 	.word	0x00000000
        /*0034*/ 	.short	0x000c
        /*0036*/ 	.short	0x0040
        /*0038*/ 	.byte	0x00, 0xf4, 0x21, 0x00


	//----- nvinfo : EIATTR_KPARAM_INFO
	.align		4
.L_13:
        /*003c*/ 	.byte	0x04, 0x17
        /*003e*/ 	.short	(.L_15 - .L_14)
.L_14:
        /*0040*/ 	.word	0x00000000
        /*0044*/ 	.short	0x000b
        /*0046*/ 	.short	0x0038
        /*0048*/ 	.byte	0x00, 0xf0, 0x11, 0x00


	//----- nvinfo : EIATTR_KPARAM_INFO
	.align		4
.L_15:
        /*004c*/ 	.byte	0x04, 0x17
        /*004e*/ 	.short	(.L_17 - .L_16)
.L_16:
        /*0050*/ 	.word	0x00000000
        /*0054*/ 	.short	0x000a
        /*0056*/ 	.short	0x0034
        /*0058*/ 	.byte	0x00, 0xf0, 0x11, 0x00


	//----- nvinfo : EIATTR_KPARAM_INFO
	.align		4
.L_17:
        /*005c*/ 	.byte	0x04, 0x17
        /*005e*/ 	.short	(.L_19 - .L_18)
.L_18:
        /*0060*/ 	.word	0x00000000
        /*0064*/ 	.short	0x0009
        /*0066*/ 	.short	0x0030
        /*0068*/ 	.byte	0x00, 0xf0, 0x11, 0x00


	//----- nvinfo : EIATTR_KPARAM_INFO
	.align		4
.L_19:
        /*006c*/ 	.byte	0x04, 0x17
        /*006e*/ 	.short	(.L_21 - .L_20)
.L_20:
        /*0070*/ 	.word	0x00000000
        /*0074*/ 	.short	0x0008
        /*0076*/ 	.short	0x002c
        /*0078*/ 	.byte	0x00, 0xf0, 0x11, 0x00


	//----- nvinfo : EIATTR_KPARAM_INFO
	.align		4
.L_21:
        /*007c*/ 	.byte	0x04, 0x17
        /*007e*/ 	.short	(.L_23 - .L_22)
.L_22:
        /*0080*/ 	.word	0x00000000
        /*0084*/ 	.short	0x0007
        /*0086*/ 	.short	0x0028
        /*0088*/ 	.byte	0x00, 0xf0, 0x11, 0x00


	//----- nvinfo : EIATTR_KPARAM_INFO
	.align		4
.L_23:
        /*008c*/ 	.byte	0x04, 0x17
        /*008e*/ 	.short	(.L_25 - .L_24)
.L_24:
        /*0090*/ 	.word	0x00000000
        /*0094*/ 	.short	0x0006
        /*0096*/ 	.short	0x0024
        /*0098*/ 	.byte	0x00, 0xf0, 0x11, 0x00


	//----- nvinfo : EIATTR_KPARAM_INFO
	.align		4
.L_25:
        /*009c*/ 	.byte	0x04, 0x17
        /*009e*/ 	.short	(.L_27 - .L_26)
.L_26:
        /*00a0*/ 	.word	0x00000000
        /*00a4*/ 	.short	0x0005
        /*00a6*/ 	.short	0x0020
        /*00a8*/ 	.byte	0x00, 0xf0, 0x11, 0x00


	//----- nvinfo : EIATTR_KPARAM_INFO
	.align		4
.L_27:
        /*00ac*/ 	.byte	0x04, 0x17
        /*00ae*/ 	.short	(.L_29 - .L_28)
.L_28:
        /*00b0*/ 	.word	0x00000000
        /*00b4*/ 	.short	0x0004
        /*00b6*/ 	.short	0x001c
        /*00b8*/ 	.byte	0x00, 0xf0, 0x11, 0x00


	//----- nvinfo : EIATTR_KPARAM_INFO
	.align		4
.L_29:
        /*00bc*/ 	.byte	0x04, 0x17
        /*00be*/ 	.short	(.L_31 - .L_30)
.L_30:
        /*00c0*/ 	.word	0x00000000
        /*00c4*/ 	.short	0x0003
        /*00c6*/ 	.short	0x0018
        /*00c8*/ 	.byte	0x00, 0xf0, 0x11, 0x00


	//----- nvinfo : EIATTR_KPARAM_INFO
	.align		4
.L_31:
        /*00cc*/ 	.byte	0x04, 0x17
        /*00ce*/ 	.short	(.L_33 - .L_32)
.L_32:
        /*00d0*/ 	.word	0x00000000
        /*00d4*/ 	.short	0x0002
        /*00d6*/ 	.short	0x0010
        /*00d8*/ 	.byte	0x00, 0xf4, 0x21, 0x00


	//----- nvinfo : EIATTR_KPARAM_INFO
	.align		4
.L_33:
        /*00dc*/ 	.byte	0x04, 0x17
        /*00de*/ 	.short	(.L_35 - .L_34)
.L_34:
        /*00e0*/ 	.word	0x00000000
        /*00e4*/ 	.short	0x0001
        /*00e6*/ 	.short	0x0008
        /*00e8*/ 	.byte	0x00, 0xf4, 0x21, 0x00


	//----- nvinfo : EIATTR_KPARAM_INFO
	.align		4
.L_35:
        /*00ec*/ 	.byte	0x04, 0x17
        /*00ee*/ 	.short	(.L_37 - .L_36)
.L_36:
        /*00f0*/ 	.word	0x00000000
        /*00f4*/ 	.short	0x0000
        /*00f6*/ 	.short	0x0000
        /*00f8*/ 	.byte	0x00, 0xf4, 0x21, 0x00


	//----- nvinfo : EIATTR_MAXREG_COUNT
	.align		4
.L_37:
        /*00fc*/ 	.byte	0x03, 0x1b
        /*00fe*/ 	.short	0x00ff


	//----- nvinfo : EIATTR_NUM_BARRIERS
	.align		4
        /*0100*/ 	.byte	0x02, 0x4c
        /*0102*/ 	.byte	0x01
	.zero		1


	//----- nvinfo : EIATTR_ANNOTATIONS
	.align		4
        /*0104*/ 	.byte	0x04, 0x55
        /*0106*/ 	.short	(.L_39 - .L_38)


	//   ....[0]....
.L_38:
        /*0108*/ 	.word	0x00000001
        /*010c*/ 	.byte	0xf0, 0x06, 0x00, 0x00, 0x01, 0x00, 0x00, 0x00, 0x30, 0x07, 0x00, 0x00, 0x01, 0x00, 0x00, 0x00
        /* <DEDUP_REMOVED lines=25> */
        /*02ac*/ 	.byte	0x20, 0x8d, 0x00, 0x00, 0x01, 0x00, 0x00, 0x00, 0x30, 0x8d, 0x00, 0x00


	//----- nvinfo : EIATTR_MERCURY_ISA_VERSION
	.align		4
.L_39:
        /*02b8*/ 	.byte	0x03, 0x5f
        /*02ba*/ 	.short	0x0000


	//----- nvinfo : EIATTR_EXIT_INSTR_OFFSETS
	.align		4
        /*02bc*/ 	.byte	0x04, 0x1c
        /*02be*/ 	.short	(.L_41 - .L_40)


	//   ....[0]....
.L_40:
        /*02c0*/ 	.word	0x00009250


	//   ....[1]....
        /*02c4*/ 	.word	0x00009270


	//----- nvinfo : EIATTR_REQNTID
	.align		4
.L_41:
        /*02c8*/ 	.byte	0x04, 0x10
        /*02ca*/ 	.short	(.L_43 - .L_42)
.L_42:
        /*02cc*/ 	.word	0x00000080
        /*02d0*/ 	.word	0x00000001
        /*02d4*/ 	.word	0x00000001
.L_43:


//--------------------- .nv.callgraph             --------------------------
	.section	.nv.callgraph,"",@"SHT_CUDA_CALLGRAPH"
	.align	4
	.sectionentsize	8
	.align		4
        /*0000*/ 	.word	0x00000000
	.align		4
        /*0004*/ 	.word	0xffffffff
	.align		4
        /*0008*/ 	.word	0x00000000
	.align		4
        /*000c*/ 	.word	0xfffffffe
	.align		4
        /*0010*/ 	.word	0x00000000
	.align		4
        /*0014*/ 	.word	0xfffffffd
	.align		4
        /*0018*/ 	.word	0x00000000
	.align		4
        /*001c*/ 	.word	0xfffffffc


//--------------------- .nv.rel.action            --------------------------
	.section	.nv.rel.action,"",@"SHT_CUDA_RELOCINFO"
	.align	8
	.sectionentsize	8
        /*0000*/ 	.byte	0x73, 0x00, 0x00, 0x00, 0x00, 0x00, 0x00, 0x00, 0x00, 0x00, 0x00, 0x11, 0x25, 0x00, 0x05, 0x36


//--------------------- .nv.constant0.matmul_kernel --------------------------
	.section	.nv.constant0.matmul_kernel,"a",@progbits
	.sectionflags	@""
	.align	4
.nv.constant0.matmul_kernel:
	.zero		432


//--------------------- .text.matmul_kernel       --------------------------
	.section	.text.matmul_kernel,"ax",@progbits
	.sectioninfo	@"SHI_REGISTERS=255"
	.align	128
        .global         matmul_kernel
        .type           matmul_kernel,@function
        .size           matmul_kernel,(.L_x_4 - matmul_kernel)
        .other          matmul_kernel,@"STO_CUDA_ENTRY STV_DEFAULT"
matmul_kernel:
.text.matmul_kernel:
[----:B------:R-:W-:Y:S02]  /*0000*/  IMAD.MOV.U32 R1, RZ, RZ, c[0x0][0x28] ;  /* 0x00000a00ff017624 */ /* 0x000fe400078e00ff */
[----:B------:R-:W-:Y:S01]  /*0010*/  IMAD.MOV.U32 R6, RZ, RZ, 0x3f ;  /* 0x0000003fff067424 */ /* 0x000fe200078e00ff */
[----:B------:R-:W1:Y:S01]  /*0020*/  S2R R8, SR_CTAID.X ;  /* 0x0000000000087919 */ /* 0x000e620000002500 */
[----:B------:R-:W-:Y:S01]  /*0030*/  IMAD.MOV.U32 R221, RZ, RZ, c[0x0][0x188] ;  /* 0x00006200ffdd7624 */ /* 0x000fe200078e00ff */
[----:B------:R-:W-:Y:S01]  /*0040*/  IADD3 R1, R1, -0x70, RZ ;  /* 0xffffff9001017810 */ /* 0x000fe20007ffe0ff */
[----:B------:R-:W-:Y:S01]  /*0050*/  ULDC UR6, c[0x0][0x180] ;  /* 0x0000600000067ab9 */ /* 0x000fe20000000800 */
[C---:B------:R-:W-:Y:S01]  /*0060*/  IADD3 R0, R6.reuse, c[0x0][0x17c], RZ ;  /* 0x00005f0006007a10 */ /* 0x040fe20007ffe0ff */
[----:B------:R-:W2:Y:S01]  /*0070*/  S2R R13, SR_TID.X ;  /* 0x00000000000d7919 */ /* 0x000ea20000002100 */
[----:B------:R-:W-:Y:S01]  /*0080*/  IADD3 R140, R6, c[0x0][0x180], RZ ;  /* 0x00006000068c7a10 */ /* 0x000fe20007ffe0ff */
[----:B------:R-:W-:Y:S01]  /*0090*/  UIADD3 UR4, UR6, -0x40, URZ ;  /* 0xffffffc006047890 */ /* 0x000fe2000fffe03f */
[----:B------:R-:W-:Y:S01]  /*00a0*/  SHF.R.S32.HI R3, RZ, 0x1f, R0 ;  /* 0x0000001fff037819 */ /* 0x000fe20000011400 */
[----:B------:R-:W-:Y:S01]  /*00b0*/  ULDC.64 UR10, c[0x0][0x118] ;  /* 0x00004600000a7ab9 */ /* 0x000fe20000000a00 */
[----:B------:R-:W-:Y:S01]  /*00c0*/  LOP3.LUT R198, RZ, c[0x0][0x17c], RZ, 0x33, !PT ;  /* 0x00005f00ffc67a12 */ /* 0x000fe200078e33ff */
[----:B------:R-:W-:Y:S01]  /*00d0*/  ULDC UR5, c[0x0][0x18c] ;  /* 0x0000630000057ab9 */ /* 0x000fe20000000800 */
[----:B------:R-:W-:Y:S01]  /*00e0*/  LEA.HI R3, R3, R0, RZ, 0x6 ;  /* 0x0000000003037211 */ /* 0x000fe200078f30ff */
[----:B------:R-:W-:Y:S01]  /*00f0*/  USHF.L.U32 UR5, UR5, 0x6, URZ ;  /* 0x0000000605057899 */ /* 0x000fe2000800063f */
[----:B------:R-:W-:-:S02]  /*0100*/  LOP3.LUT R236, R236, 0xfffffffb, RZ, 0xc0, !PT ;  /* 0xfffffffbecec7812 */ /* 0x000fc400078ec0ff */
[----:B------:R-:W-:-:S04]  /*0110*/  SHF.R.S32.HI R5, RZ, 0x6, R3 ;  /* 0x00000006ff057819 */ /* 0x000fc80000011403 */
[-C--:B------:R-:W-:Y:S02]  /*0120*/  IABS R7, R5.reuse ;  /* 0x0000000500077213 */ /* 0x080fe40000000000 */
[----:B------:R-:W-:Y:S02]  /*0130*/  IABS R11, R5 ;  /* 0x00000005000b7213 */ /* 0x000fe40000000000 */
[----:B------:R-:W3:Y:S01]  /*0140*/  I2F.RP R0, R7 ;  /* 0x0000000700007306 */ /* 0x000ee20000209400 */
[----:B-1----:R-:W-:Y:S02]  /*0150*/  IABS R10, R8 ;  /* 0x00000008000a7213 */ /* 0x002fe40000000000 */
[----:B--2---:R-:W-:-:S05]  /*0160*/  LOP3.LUT R68, R13, 0x3f, RZ, 0xc0, !PT ;  /* 0x0000003f0d447812 */ /* 0x004fca00078ec0ff */
[----:B---3--:R-:W1:Y:S02]  /*0170*/  MUFU.RCP R0, R0 ;  /* 0x0000000000007308 */ /* 0x008e640000001000 */
[----:B-1----:R-:W-:Y:S01]  /*0180*/  IADD3 R2, R0, 0xffffffe, RZ ;  /* 0x0ffffffe00027810 */ /* 0x002fe20007ffe0ff */
[----:B------:R-:W-:-:S05]  /*0190*/  IMAD.MOV R0, RZ, RZ, -R11 ;  /* 0x000000ffff007224 */ /* 0x000fca00078e0a0b */
[----:B------:R1:W2:Y:S02]  /*01a0*/  F2I.FTZ.U32.TRUNC.NTZ R3, R2 ;  /* 0x0000000200037305 */ /* 0x0002a4000021f000 */
[----:B-1----:R-:W-:Y:S02]  /*01b0*/  IMAD.MOV.U32 R2, RZ, RZ, RZ ;  /* 0x000000ffff027224 */ /* 0x002fe400078e00ff */
[----:B--2---:R-:W-:-:S04]  /*01c0*/  IMAD.MOV R4, RZ, RZ, -R3 ;  /* 0x000000ffff047224 */ /* 0x004fc800078e0a03 */
[----:B------:R-:W-:Y:S02]  /*01d0*/  IMAD R9, R4, R7, RZ ;  /* 0x0000000704097224 */ /* 0x000fe400078e02ff */
[----:B------:R-:W-:Y:S02]  /*01e0*/  IMAD.MOV.U32 R4, RZ, RZ, R10 ;  /* 0x000000ffff047224 */ /* 0x000fe400078e000a */
[----:B------:R-:W-:-:S06]  /*01f0*/  IMAD.HI.U32 R3, R3, R9, R2 ;  /* 0x0000000903037227 */ /* 0x000fcc00078e0002 */
[----:B------:R-:W-:-:S04]  /*0200*/  IMAD.HI.U32 R3, R3, R4, RZ ;  /* 0x0000000403037227 */ /* 0x000fc800078e00ff */
[----:B------:R-:W-:Y:S01]  /*0210*/  IMAD R0, R3, R0, R4 ;  /* 0x0000000003007224 */ /* 0x000fe200078e0204 */
[----:B------:R-:W-:-:S04]  /*0220*/  IABS R4, c[0x0][0x17c] ;  /* 0x00005f0000047a13 */ /* 0x000fc80000000000 */
[----:B------:R-:W-:-:S13]  /*0230*/  ISETP.GT.U32.AND P1, PT, R7, R0, PT ;  /* 0x000000000700720c */ /* 0x000fda0003f24070 */
[----:B------:R-:W-:Y:S01]  /*0240*/  @!P1 IMAD.IADD R0, R0, 0x1, -R7 ;  /* 0x0000000100009824 */ /* 0x000fe200078e0a07 */
[----:B------:R-:W-:Y:S02]  /*0250*/  @!P1 IADD3 R3, R3, 0x1, RZ ;  /* 0x0000000103039810 */ /* 0x000fe40007ffe0ff */
[----:B------:R-:W-:Y:S02]  /*0260*/  ISETP.NE.AND P1, PT, R5, RZ, PT ;  /* 0x000000ff0500720c */ /* 0x000fe40003f25270 */
[----:B------:R-:W-:Y:S02]  /*0270*/  ISETP.GE.U32.AND P0, PT, R0, R7, PT ;  /* 0x000000070000720c */ /* 0x000fe40003f06070 */
[----:B------:R-:W-:-:S04]  /*0280*/  LOP3.LUT R0, R8, R5, RZ, 0x3c, !PT ;  /* 0x0000000508007212 */ /* 0x000fc800078e3cff */
[----:B------:R-:W-:Y:S02]  /*0290*/  ISETP.GE.AND P2, PT, R0, RZ, PT ;  /* 0x000000ff0000720c */ /* 0x000fe40003f46270 */
[----:B------:R-:W-:-:S05]  /*02a0*/  IADD3 R0, R6, c[0x0][0x178], RZ ;  /* 0x00005e0006007a10 */ /* 0x000fca0007ffe0ff */
[----:B------:R-:W-:-:S05]  /*02b0*/  @P0 IADD3 R3, R3, 0x1, RZ ;  /* 0x0000000103030810 */ /* 0x000fca0007ffe0ff */
[----:B------:R-:W-:Y:S01]  /*02c0*/  IMAD.MOV.U32 R12, RZ, RZ, R3 ;  /* 0x000000ffff0c7224 */ /* 0x000fe200078e0003 */
[----:B------:R-:W-:-:S03]  /*02d0*/  SHF.R.S32.HI R3, RZ, 0x1f, R0 ;  /* 0x0000001fff037819 */ /* 0x000fc60000011400 */
[----:B------:R-:W-:Y:S01]  /*02e0*/  @!P2 IMAD.MOV R12, RZ, RZ, -R12 ;  /* 0x000000ffff0ca224 */ /* 0x000fe200078e0a0c */
[----:B------:R-:W-:Y:S02]  /*02f0*/  LEA.HI R3, R3, R0, RZ, 0x6 ;  /* 0x0000000003037211 */ /* 0x000fe400078f30ff */
[----:B------:R-:W-:-:S04]  /*0300*/  @!P1 LOP3.LUT R12, RZ, R5, RZ, 0x33, !PT ;  /* 0x00000005ff0c9212 */ /* 0x000fc800078e33ff */
[----:B------:R-:W-:Y:S01]  /*0310*/  LEA.HI.SX32 R3, R3, -R12, 0x1a ;  /* 0x8000000c03037211 */ /* 0x000fe200078fd2ff */
[----:B------:R-:W-:-:S03]  /*0320*/  IMAD.MOV R7, RZ, RZ, -R12 ;  /* 0x000000ffff077224 */ /* 0x000fc600078e0a0c */
[----:B------:R-:W-:Y:S01]  /*0330*/  IMNMX R14, R3, 0x1, PT ;  /* 0x00000001030e7817 */ /* 0x000fe20003800200 */
[----:B------:R-:W-:Y:S01]  /*0340*/  IMAD R17, R5, R7, R8 ;  /* 0x0000000705117224 */ /* 0x000fe200078e0208 */
[----:B------:R-:W-:Y:S01]  /*0350*/  IABS R8, c[0x0][0x178] ;  /* 0x00005e0000087a13 */ /* 0x000fe20000000000 */
[----:B------:R-:W1:Y:S01]  /*0360*/  I2F.RP R7, R4 ;  /* 0x0000000400077306 */ /* 0x000e620000209400 */
[----:B------:R-:W-:Y:S02]  /*0370*/  IABS R9, R14 ;  /* 0x0000000e00097213 */ /* 0x000fe40000000000 */
[----:B------:R-:W-:-:S05]  /*0380*/  IABS R11, R17 ;  /* 0x00000011000b7213 */ /* 0x000fca0000000000 */
[----:B------:R-:W2:Y:S08]  /*0390*/  I2F.RP R0, R9 ;  /* 0x0000000900007306 */ /* 0x000eb00000209400 */
[----:B-1----:R-:W-:Y:S08]  /*03a0*/  MUFU.RCP R7, R7 ;  /* 0x0000000700077308 */ /* 0x002ff00000001000 */
[----:B--2---:R-:W1:Y:S02]  /*03b0*/  MUFU.RCP R0, R0 ;  /* 0x0000000000007308 */ /* 0x004e640000001000 */
[----:B-1----:R-:W-:-:S02]  /*03c0*/  IADD3 R2, R0, 0xffffffe, RZ ;  /* 0x0ffffffe00027810 */ /* 0x002fc40007ffe0ff */
[----:B------:R-:W-:-:S04]  /*03d0*/  IABS R0, R14 ;  /* 0x0000000e00007213 */ /* 0x000fc80000000000 */
[----:B------:R1:W2:Y:S01]  /*03e0*/  F2I.FTZ.U32.TRUNC.NTZ R3, R2 ;  /* 0x0000000200037305 */ /* 0x0002a2000021f000 */
[----:B------:R-:W-:Y:S02]  /*03f0*/  IMAD.MOV R0, RZ, RZ, -R0 ;  /* 0x000000ffff007224 */ /* 0x000fe400078e0a00 */
[----:B-1----:R-:W-:Y:S02]  /*0400*/  IMAD.MOV.U32 R2, RZ, RZ, RZ ;  /* 0x000000ffff027224 */ /* 0x002fe400078e00ff */
[----:B--2---:R-:W-:-:S04]  /*0410*/  IMAD.MOV R10, RZ, RZ, -R3 ;  /* 0x000000ffff0a7224 */ /* 0x004fc800078e0a03 */
[----:B------:R-:W-:Y:S01]  /*0420*/  IMAD R5, R10, R9, RZ ;  /* 0x000000090a057224 */ /* 0x000fe200078e02ff */
[----:B------:R-:W-:Y:S02]  /*0430*/  IADD3 R10, R7, 0xffffffe, RZ ;  /* 0x0ffffffe070a7810 */ /* 0x000fe40007ffe0ff */
[----:B------:R-:W-:Y:S01]  /*0440*/  SHF.R.U32.HI R7, RZ, 0x6, R13 ;  /* 0x00000006ff077819 */ /* 0x000fe2000001160d */
[----:B------:R-:W-:-:S04]  /*0450*/  IMAD.HI.U32 R2, R3, R5, R2 ;  /* 0x0000000503027227 */ /* 0x000fc800078e0002 */
[----:B------:R-:W-:Y:S02]  /*0460*/  IMAD.MOV.U32 R5, RZ, RZ, R8 ;  /* 0x000000ffff057224 */ /* 0x000fe400078e0008 */
[----:B------:R-:W-:Y:S02]  /*0470*/  IMAD.HI.U32 R2, R2, R11, RZ ;  /* 0x0000000b02027227 */ /* 0x000fe400078e00ff */
[----:B------:R-:W1:Y:S02]  /*0480*/  I2F.RP R3, R5 ;  /* 0x0000000500037306 */ /* 0x000e640000209400 */
[----:B------:R-:W-:-:S05]  /*0490*/  IMAD R0, R2, R0, R11 ;  /* 0x0000000002007224 */ /* 0x000fca00078e020b */
[----:B------:R-:W-:Y:S01]  /*04a0*/  ISETP.GT.U32.AND P1, PT, R9, R0, PT ;  /* 0x000000000900720c */ /* 0x000fe20003f24070 */
[----:B------:R2:W-:Y:S08]  /*04b0*/  F2I.FTZ.U32.TRUNC.NTZ R11, R10 ;  /* 0x0000000a000b7305 */ /* 0x0005f0000021f000 */
[----:B-1----:R-:W1:Y:S01]  /*04c0*/  MUFU.RCP R3, R3 ;  /* 0x0000000300037308 */ /* 0x002e620000001000 */
[----:B--2---:R-:W-:-:S03]  /*04d0*/  IMAD.MOV.U32 R10, RZ, RZ, RZ ;  /* 0x000000ffff0a7224 */ /* 0x004fc600078e00ff */
[----:B------:R-:W-:Y:S01]  /*04e0*/  @!P1 IMAD.IADD R0, R0, 0x1, -R9 ;  /* 0x0000000100009824 */ /* 0x000fe200078e0a09 */
[----:B------:R-:W-:Y:S02]  /*04f0*/  @!P1 IADD3 R2, R2, 0x1, RZ ;  /* 0x0000000102029810 */ /* 0x000fe40007ffe0ff */
[----:B------:R-:W-:Y:S02]  /*0500*/  ISETP.NE.AND P1, PT, R14, RZ, PT ;  /* 0x000000ff0e00720c */ /* 0x000fe40003f25270 */
[----:B------:R-:W-:Y:S02]  /*0510*/  ISETP.GE.U32.AND P0, PT, R0, R9, PT ;  /* 0x000000090000720c */ /* 0x000fe40003f06070 */
[----:B------:R-:W-:-:S04]  /*0520*/  LOP3.LUT R0, R17, R14, RZ, 0x3c, !PT ;  /* 0x0000000e11007212 */ /* 0x000fc800078e3cff */
[----:B------:R-:W-:Y:S02]  /*0530*/  ISETP.GE.AND P2, PT, R0, RZ, PT ;  /* 0x000000ff0000720c */ /* 0x000fe40003f46270 */
[----:B-1----:R-:W-:Y:S01]  /*0540*/  IADD3 R8, R3, 0xffffffe, RZ ;  /* 0x0ffffffe03087810 */ /* 0x002fe20007ffe0ff */
[----:B------:R-:W-:Y:S01]  /*0550*/  IMAD.SHL.U32 R3, R68, 0x4, RZ ;  /* 0x0000000444037824 */ /* 0x000fe200078e00ff */
[----:B------:R-:W-:Y:S01]  /*0560*/  SHF.R.S32.HI R0, RZ, 0x6, R13 ;  /* 0x00000006ff007819 */ /* 0x000fe2000001140d */
[----:B------:R-:W-:Y:S01]  /*0570*/  IMAD.MOV R13, RZ, RZ, -R11 ;  /* 0x000000ffff0d7224 */ /* 0x000fe200078e0a0b */
[----:B------:R1:W2:Y:S01]  /*0580*/  F2I.FTZ.U32.TRUNC.NTZ R9, R8 ;  /* 0x0000000800097305 */ /* 0x0002a2000021f000 */
[----:B------:R-:W-:-:S05]  /*0590*/  @P0 IADD3 R2, R2, 0x1, RZ ;  /* 0x0000000102020810 */ /* 0x000fca0007ffe0ff */
[----:B------:R-:W-:Y:S01]  /*05a0*/  IMAD.MOV.U32 R16, RZ, RZ, R2 ;  /* 0x000000ffff107224 */ /* 0x000fe200078e0002 */
[----:B------:R-:W-:Y:S01]  /*05b0*/  SGXT R2, R0, 0x1 ;  /* 0x000000010002781a */ /* 0x000fe20000000200 */
[----:B-1----:R-:W-:Y:S02]  /*05c0*/  IMAD.MOV.U32 R8, RZ, RZ, RZ ;  /* 0x000000ffff087224 */ /* 0x002fe400078e00ff */
[----:B------:R-:W-:Y:S01]  /*05d0*/  @!P2 IMAD.MOV R16, RZ, RZ, -R16 ;  /* 0x000000ffff10a224 */ /* 0x000fe200078e0a10 */
[----:B------:R-:W-:Y:S02]  /*05e0*/  @!P1 LOP3.LUT R16, RZ, R14, RZ, 0x33, !PT ;  /* 0x0000000eff109212 */ /* 0x000fe400078e33ff */
[C-C-:B------:R-:W-:Y:S02]  /*05f0*/  LOP3.LUT R0, R3.reuse, 0x120, R2.reuse, 0x78, !PT ;  /* 0x0000012003007812 */ /* 0x140fe400078e7802 */
[----:B------:R-:W-:Y:S01]  /*0600*/  LOP3.LUT R2, R3, 0x110, R2, 0x78, !PT ;  /* 0x0000011003027812 */ /* 0x000fe200078e7802 */
[----:B------:R-:W-:Y:S01]  /*0610*/  IMAD.SHL.U32 R216, R16, 0x40, RZ ;  /* 0x0000004010d87824 */ /* 0x000fe200078e00ff */
[----:B------:R-:W-:Y:S01]  /*0620*/  SGXT.U32 R3, R7, 0x1 ;  /* 0x000000010703781a */ /* 0x000fe20000000000 */
[----:B------:R-:W-:-:S02]  /*0630*/  IMAD R7, R13, R4, RZ ;  /* 0x000000040d077224 */ /* 0x000fc400078e02ff */
[----:B--2---:R-:W-:Y:S01]  /*0640*/  IMAD.MOV R18, RZ, RZ, -R9 ;  /* 0x000000ffff127224 */ /* 0x004fe200078e0a09 */
[C---:B------:R-:W-:Y:S01]  /*0650*/  LOP3.LUT R72, R216.reuse, 0x2, R3, 0xfe, !PT ;  /* 0x00000002d8487812 */ /* 0x040fe200078efe03 */
[----:B------:R-:W-:Y:S01]  /*0660*/  IMAD.HI.U32 R10, R11, R7, R10 ;  /* 0x000000070b0a7227 */ /* 0x000fe200078e000a */
[C---:B------:R-:W-:Y:S02]  /*0670*/  LOP3.LUT R73, R216.reuse, R3, RZ, 0xfc, !PT ;  /* 0x00000003d8497212 */ /* 0x040fe400078efcff */
[----:B------:R-:W-:Y:S01]  /*0680*/  LOP3.LUT R70, R216, 0x4, R3, 0xfe, !PT ;  /* 0x00000004d8467812 */ /* 0x000fe200078efe03 */
[----:B------:R-:W-:Y:S01]  /*0690*/  IMAD R11, R18, R5, RZ ;  /* 0x00000005120b7224 */ /* 0x000fe200078e02ff */
[----:B------:R-:W-:Y:S01]  /*06a0*/  IABS R15, R72 ;  /* 0x00000048000f7213 */ /* 0x000fe20000000000 */
[----:B------:R-:W-:Y:S01]  /*06b0*/  IMAD.MOV R7, RZ, RZ, -R16 ;  /* 0x000000ffff077224 */ /* 0x000fe200078e0a10 */
[----:B------:R-:W-:Y:S01]  /*06c0*/  IABS R13, R73 ;  /* 0x00000049000d7213 */ /* 0x000fe20000000000 */
[----:B------:R-:W-:Y:S01]  /*06d0*/  IMAD.HI.U32 R8, R9, R11, R8 ;  /* 0x0000000b09087227 */ /* 0x000fe200078e0008 */
[----:B------:R-:W-:Y:S01]  /*06e0*/  IABS R16, R70 ;  /* 0x0000004600107213 */ /* 0x000fe20000000000 */
[----:B------:R-:W-:Y:S01]  /*06f0*/  STL [R1+0x64], R73 ;  /* 0x0000644901007387 */ /* 0x000fe20000100800 */
[--C-:B------:R-:W-:Y:S01]  /*0700*/  LOP3.LUT R66, R216, 0x6, R3.reuse, 0xfe, !PT ;  /* 0x00000006d8427812 */ /* 0x100fe200078efe03 */
[----:B------:R-:W-:Y:S01]  /*0710*/  IMAD.HI.U32 R11, R10, R15, RZ ;  /* 0x0000000f0a0b7227 */ /* 0x000fe200078e00ff */
[C-C-:B------:R-:W-:Y:S01]  /*0720*/  LOP3.LUT R64, R216.reuse, 0x8, R3.reuse, 0xfe, !PT ;  /* 0x00000008d8407812 */ /* 0x140fe200078efe03 */
[----:B------:R-:W-:Y:S01]  /*0730*/  STL [R1+0x60], R72 ;  /* 0x0000604801007387 */ /* 0x000fe20000100800 */
[--C-:B------:R-:W-:Y:S01]  /*0740*/  LOP3.LUT R62, R216, 0xa, R3.reuse, 0xfe, !PT ;  /* 0x0000000ad83e7812 */ /* 0x100fe200078efe03 */
[----:B------:R-:W-:Y:S01]  /*0750*/  IMAD.HI.U32 R9, R10, R13, RZ ;  /* 0x0000000d0a097227 */ /* 0x000fe200078e00ff */
[----:B------:R-:W-:Y:S01]  /*0760*/  LOP3.LUT R58, R216, 0xe, R3, 0xfe, !PT ;  /* 0x0000000ed83a7812 */ /* 0x000fe200078efe03 */
[----:B------:R1:W-:Y:S01]  /*0770*/  STL [R1+0x5c], R70 ;  /* 0x00005c4601007387 */ /* 0x0003e20000100800 */
[----:B------:R-:W-:Y:S01]  /*0780*/  IABS R19, R62 ;  /* 0x0000003e00137213 */ /* 0x000fe20000000000 */
[----:B------:R-:W-:Y:S01]  /*0790*/  IMAD R7, R14, R7, R17 ;  /* 0x000000070e077224 */ /* 0x000fe200078e0211 */
[----:B------:R-:W-:Y:S01]  /*07a0*/  IABS R14, R66 ;  /* 0x00000042000e7213 */ /* 0x000fe20000000000 */
[----:B------:R-:W-:Y:S01]  /*07b0*/  IMAD.MOV.U32 R17, RZ, RZ, R16 ;  /* 0x000000ffff117224 */ /* 0x000fe200078e0010 */
[----:B------:R-:W-:Y:S01]  /*07c0*/  IABS R23, R58 ;  /* 0x0000003a00177213 */ /* 0x000fe20000000000 */
[----:B------:R-:W-:Y:S01]  /*07d0*/  IMAD.MOV R11, RZ, RZ, -R11 ;  /* 0x000000ffff0b7224 */ /* 0x000fe200078e0a0b */
[C---:B------:R-:W-:Y:S01]  /*07e0*/  LOP3.LUT R56, R216.reuse, 0x10, R3, 0xfe, !PT ;  /* 0x00000010d8387812 */ /* 0x040fe200078efe03 */
[----:B------:R-:W-:Y:S01]  /*07f0*/  IMAD.MOV R9, RZ, RZ, -R9 ;  /* 0x000000ffff097224 */ /* 0x000fe200078e0a09 */
[----:B------:R-:W-:Y:S01]  /*0800*/  LOP3.LUT R54, R216, 0x12, R3, 0xfe, !PT ;  /* 0x00000012d8367812 */ /* 0x000fe200078efe03 */
[----:B------:R-:W-:Y:S01]  /*0810*/  IMAD.IADD R7, R12, 0x1, R7 ;  /* 0x000000010c077824 */ /* 0x000fe200078e0207 */
[----:B------:R-:W-:Y:S01]  /*0820*/  IABS R25, R56 ;  /* 0x0000003800197213 */ /* 0x000fe20000000000 */
[----:B------:R-:W-:Y:S01]  /*0830*/  IMAD.HI.U32 R12, R10, R17, RZ ;  /* 0x000000110a0c7227 */ /* 0x000fe200078e00ff */
[----:B------:R-:W-:Y:S01]  /*0840*/  LOP3.LUT R52, R216, 0x14, R3, 0xfe, !PT ;  /* 0x00000014d8347812 */ /* 0x000fe200078efe03 */
[----:B------:R-:W-:Y:S01]  /*0850*/  STL [R1+0x58], R66 ;  /* 0x0000584201007387 */ /* 0x000fe20000100800 */
[----:B------:R-:W-:Y:S01]  /*0860*/  IABS R27, R54 ;  /* 0x00000036001b7213 */ /* 0x000fe20000000000 */
[C---:B------:R-:W-:Y:S01]  /*0870*/  IMAD R11, R4.reuse, R11, R15 ;  /* 0x0000000b040b7224 */ /* 0x040fe200078e020f */
[----:B------:R-:W-:Y:S01]  /*0880*/  IABS R29, R52 ;  /* 0x00000034001d7213 */ /* 0x000fe20000000000 */
[----:B------:R-:W-:Y:S01]  /*0890*/  IMAD R9, R4, R9, R13 ;  /* 0x0000000904097224 */ /* 0x000fe200078e020d */
[--C-:B------:R-:W-:Y:S01]  /*08a0*/  LOP3.LUT R48, R216, 0x18, R3.reuse, 0xfe, !PT ;  /* 0x00000018d8307812 */ /* 0x100fe200078efe03 */
[----:B------:R-:W-:Y:S01]  /*08b0*/  IMAD.MOV.U32 R15, RZ, RZ, R14 ;  /* 0x000000ffff0f7224 */ /* 0x000fe200078e000e */
[----:B------:R-:W-:Y:S01]  /*08c0*/  IABS R14, R64 ;  /* 0x00000040000e7213 */ /* 0x000fe20000000000 */
[----:B------:R-:W-:Y:S01]  /*08d0*/  IMAD.MOV R13, RZ, RZ, -R12 ;  /* 0x000000ffff0d7224 */ /* 0x000fe200078e0a0c */
[----:B------:R-:W-:Y:S01]  /*08e0*/  IABS R33, R48 ;  /* 0x0000003000217213 */ /* 0x000fe20000000000 */
[----:B------:R-:W-:Y:S01]  /*08f0*/  IMAD.HI.U32 R12, R10, R15, RZ ;  /* 0x0000000f0a0c7227 */ /* 0x000fe200078e00ff */
[C-C-:B------:R-:W-:Y:S01]  /*0900*/  LOP3.LUT R46, R216.reuse, 0x1a, R3.reuse, 0xfe, !PT ;  /* 0x0000001ad82e7812 */ /* 0x140fe200078efe03 */
[----:B------:R-:W-:Y:S01]  /*0910*/  STL [R1+0x54], R64 ;  /* 0x0000544001007387 */ /* 0x000fe20000100800 */
[----:B------:R-:W-:Y:S01]  /*0920*/  LOP3.LUT R44, R216, 0x1c, R3, 0xfe, !PT ;  /* 0x0000001cd82c7812 */ /* 0x000fe200078efe03 */
[----:B------:R-:W-:Y:S01]  /*0930*/  IMAD R13, R4, R13, R17 ;  /* 0x0000000d040d7224 */ /* 0x000fe200078e0211 */
[----:B------:R-:W-:Y:S01]  /*0940*/  IABS R35, R46 ;  /* 0x0000002e00237213 */ /* 0x000fe20000000000 */
[----:B------:R-:W-:Y:S01]  /*0950*/  IMAD.MOV.U32 R17, RZ, RZ, R14 ;  /* 0x000000ffff117224 */ /* 0x000fe200078e000e */
[--C-:B------:R-:W-:Y:S01]  /*0960*/  LOP3.LUT R42, R216, 0x1e, R3.reuse, 0xfe, !PT ;  /* 0x0000001ed82a7812 */ /* 0x100fe200078efe03 */
[----:B------:R-:W-:Y:S01]  /*0970*/  IMAD.MOV R14, RZ, RZ, -R12 ;  /* 0x000000ffff0e7224 */ /* 0x000fe200078e0a0c */
[----:B------:R-:W-:Y:S01]  /*0980*/  IABS R37, R44 ;  /* 0x0000002c00257213 */ /* 0x000fe20000000000 */
[----:B------:R-:W-:Y:S01]  /*0990*/  IMAD.HI.U32 R12, R10, R17, RZ ;  /* 0x000000110a0c7227 */ /* 0x000fe200078e00ff */
[----:B------:R-:W-:Y:S01]  /*09a0*/  IABS R39, R42 ;  /* 0x0000002a00277213 */ /* 0x000fe20000000000 */
[----:B------:R-:W-:Y:S01]  /*09b0*/  STL [R1+0x50], R62 ;  /* 0x0000503e01007387 */ /* 0x000fe20000100800 */
[----:B------:R-:W-:Y:S01]  /*09c0*/  LOP3.LUT R38, R216, 0x22, R3, 0xfe, !PT ;  /* 0x00000022d8267812 */ /* 0x000fe200078efe03 */
[----:B------:R-:W-:Y:S01]  /*09d0*/  IMAD R15, R4, R14, R15 ;  /* 0x0000000e040f7224 */ /* 0x000fe200078e020f */
[----:B------:R-:W-:Y:S01]  /*09e0*/  LOP3.LUT R36, R216, 0x24, R3, 0xfe, !PT ;  /* 0x00000024d8247812 */ /* 0x000fe200078efe03 */
[----:B------:R-:W-:Y:S01]  /*09f0*/  IMAD.HI.U32 R14, R10, R19, RZ ;  /* 0x000000130a0e7227 */ /* 0x000fe200078e00ff */
[----:B------:R-:W-:-:S02]  /*0a00*/  IABS R43, R38 ;  /* 0x00000026002b7213 */ /* 0x000fc40000000000 */
[----:B------:R-:W-:Y:S01]  /*0a10*/  IABS R45, R36 ;  /* 0x00000024002d7213 */ /* 0x000fe20000000000 */
[----:B------:R-:W-:Y:S01]  /*0a20*/  IMAD.MOV R12, RZ, RZ, -R12 ;  /* 0x000000ffff0c7224 */ /* 0x000fe200078e0a0c */
[C-C-:B------:R-:W-:Y:S01]  /*0a30*/  LOP3.LUT R34, R216.reuse, 0x26, R3.reuse, 0xfe, !PT ;  /* 0x00000026d8227812 */ /* 0x140fe200078efe03 */
[----:B------:R-:W-:Y:S01]  /*0a40*/  IMAD.MOV R14, RZ, RZ, -R14 ;  /* 0x000000ffff0e7224 */ /* 0x000fe200078e0a0e */
[----:B------:R-:W-:Y:S01]  /*0a50*/  LOP3.LUT R32, R216, 0x28, R3, 0xfe, !PT ;  /* 0x00000028d8207812 */ /* 0x000fe200078efe03 */
[----:B------:R-:W-:Y:S01]  /*0a60*/  IMAD R17, R4, R12, R17 ;  /* 0x0000000c04117224 */ /* 0x000fe200078e0211 */
[----:B------:R-:W-:Y:S01]  /*0a70*/  IABS R47, R34 ;  /* 0x00000022002f7213 */ /* 0x000fe20000000000 */
[----:B------:R-:W-:Y:S01]  /*0a80*/  IMAD.HI.U32 R12, R10, R23, RZ ;  /* 0x000000170a0c7227 */ /* 0x000fe200078e00ff */
[----:B------:R-:W-:Y:S02]  /*0a90*/  IABS R49, R32 ;  /* 0x0000002000317213 */ /* 0x000fe40000000000 */
[----:B------:R-:W-:Y:S01]  /*0aa0*/  LOP3.LUT R28, R216, 0x2c, R3, 0xfe, !PT ;  /* 0x0000002cd81c7812 */ /* 0x000fe200078efe03 */
[----:B------:R-:W-:Y:S01]  /*0ab0*/  IMAD R19, R4, R14, R19 ;  /* 0x0000000e04137224 */ /* 0x000fe200078e0213 */
[----:B------:R-:W-:Y:S01]  /*0ac0*/  LOP3.LUT R26, R216, 0x2e, R3, 0xfe, !PT ;  /* 0x0000002ed81a7812 */ /* 0x000fe200078efe03 */
[----:B------:R-:W-:Y:S01]  /*0ad0*/  IMAD.MOV R14, RZ, RZ, -R12 ;  /* 0x000000ffff0e7224 */ /* 0x000fe200078e0a0c */
[----:B------:R-:W-:Y:S01]  /*0ae0*/  IABS R53, R28 ;  /* 0x0000001c00357213 */ /* 0x000fe20000000000 */
[----:B------:R-:W-:Y:S01]  /*0af0*/  IMAD.HI.U32 R12, R10, R25, RZ ;  /* 0x000000190a0c7227 */ /* 0x000fe200078e00ff */
[----:B------:R-:W-:-:S02]  /*0b00*/  IABS R55, R26 ;  /* 0x0000001a00377213 */ /* 0x000fc40000000000 */
[----:B------:R-:W-:Y:S01]  /*0b10*/  LOP3.LUT R24, R216, 0x30, R3, 0xfe, !PT ;  /* 0x00000030d8187812 */ /* 0x000fe200078efe03 */
[----:B------:R-:W-:Y:S01]  /*0b20*/  IMAD R23, R4, R14, R23 ;  /* 0x0000000e04177224 */ /* 0x000fe200078e0217 */
[--C-:B------:R-:W-:Y:S01]  /*0b30*/  LOP3.LUT R22, R216, 0x32, R3.reuse, 0xfe, !PT ;  /* 0x00000032d8167812 */ /* 0x100fe200078efe03 */
[----:B------:R-:W-:Y:S01]  /*0b40*/  IMAD.MOV R14, RZ, RZ, -R12 ;  /* 0x000000ffff0e7224 */ /* 0x000fe200078e0a0c */
[----:B------:R-:W-:Y:S01]  /*0b50*/  IABS R57, R24 ;  /* 0x0000001800397213 */ /* 0x000fe20000000000 */
[----:B------:R-:W-:Y:S01]  /*0b60*/  IMAD.HI.U32 R12, R10, R27, RZ ;  /* 0x0000001b0a0c7227 */ /* 0x000fe200078e00ff */
[----:B------:R-:W-:Y:S02]  /*0b70*/  IABS R59, R22 ;  /* 0x00000016003b7213 */ /* 0x000fe40000000000 */
[----:B------:R-:W-:Y:S01]  /*0b80*/  LOP3.LUT R219, R216, 0x36, R3, 0xfe, !PT ;  /* 0x00000036d8db7812 */ /* 0x000fe200078efe03 */
[----:B------:R-:W-:Y:S01]  /*0b90*/  IMAD R25, R4, R14, R25 ;  /* 0x0000000e04197224 */ /* 0x000fe200078e0219 */
[----:B------:R-:W-:Y:S01]  /*0ba0*/  LOP3.LUT R215, R216, 0x3e, R3, 0xfe, !PT ;  /* 0x0000003ed8d77812 */ /* 0x000fe200078efe03 */
[----:B------:R-:W-:Y:S01]  /*0bb0*/  IMAD.HI.U32 R14, R10, R29, RZ ;  /* 0x0000001d0a0e7227 */ /* 0x000fe200078e00ff */
[----:B------:R-:W-:-:S02]  /*0bc0*/  IABS R63, R219 ;  /* 0x000000db003f7213 */ /* 0x000fc40000000000 */
[----:B------:R-:W-:Y:S01]  /*0bd0*/  IABS R69, R215 ;  /* 0x000000d700457213 */ /* 0x000fe20000000000 */
[----:B------:R-:W-:Y:S01]  /*0be0*/  IMAD.MOV R12, RZ, RZ, -R12 ;  /* 0x000000ffff0c7224 */ /* 0x000fe200078e0a0c */
[C---:B------:R-:W-:Y:S01]  /*0bf0*/  ISETP.GT.U32.AND P0, PT, R4.reuse, R9, PT ;  /* 0x000000090400720c */ /* 0x040fe20003f04070 */
[----:B------:R-:W-:Y:S01]  /*0c00*/  IMAD.MOV R14, RZ, RZ, -R14 ;  /* 0x000000ffff0e7224 */ /* 0x000fe200078e0a0e */
[C---:B------:R-:W-:Y:S01]  /*0c10*/  ISETP.GT.U32.AND P1, PT, R4.reuse, R11, PT ;  /* 0x0000000b0400720c */ /* 0x040fe20003f24070 */
[----:B------:R-:W-:Y:S01]  /*0c20*/  IMAD R27, R4, R12, R27 ;  /* 0x0000000c041b7224 */ /* 0x000fe200078e021b */
[----:B------:R-:W-:Y:S01]  /*0c30*/  LOP3.LUT R60, R216, 0xc, R3, 0xfe, !PT ;  /* 0x0000000cd83c7812 */ /* 0x000fe200078efe03 */
[----:B------:R-:W-:Y:S01]  /*0c40*/  IMAD.HI.U32 R12, R10, R33, RZ ;  /* 0x000000210a0c7227 */ /* 0x000fe200078e00ff */
[C---:B------:R-:W-:Y:S02]  /*0c50*/  ISETP.GT.U32.AND P4, PT, R4.reuse, R13, PT ;  /* 0x0000000d0400720c */ /* 0x040fe40003f84070 */
[C---:B------:R-:W-:Y:S01]  /*0c60*/  ISETP.GT.U32.AND P3, PT, R4.reuse, R17, PT ;  /* 0x000000110400720c */ /* 0x040fe20003f64070 */
[C---:B------:R-:W-:Y:S01]  /*0c70*/  IMAD R29, R4.reuse, R14, R29 ;  /* 0x0000000e041d7224 */ /* 0x040fe200078e021d */
[----:B------:R-:W-:Y:S01]  /*0c80*/  ISETP.GT.U32.AND P2, PT, R4, R15, PT ;  /* 0x0000000f0400720c */ /* 0x000fe20003f44070 */
        /* <DEDUP_REMOVED lines=16> */
[----:B------:R-:W-:Y:S01]  /*0d90*/  IMAD.HI.U32 R14, R10, R39, RZ ;  /* 0x000000270a0e7227 */ /* 0x000fe200078e00ff */
[----:B------:R-:W-:Y:S01]  /*0da0*/  IABS R61, R252 ;  /* 0x000000fc003d7213 */ /* 0x000fe20000000000 */
[----:B------:R-:W-:Y:S01]  /*0db0*/  STL [R1+0x44], R56 ;  /* 0x0000443801007387 */ /* 0x000fe20000100800 */
[C-C-:B------:R-:W-:Y:S01]  /*0dc0*/  LOP3.LUT R218, R216.reuse, 0x38, R3.reuse, 0xfe, !PT ;  /* 0x00000038d8da7812 */ /* 0x140fe200078efe03 */
[----:B------:R-:W-:Y:S01]  /*0dd0*/  IMAD.MOV R12, RZ, RZ, -R12 ;  /* 0x000000ffff0c7224 */ /* 0x000fe200078e0a0c */
[----:B------:R-:W-:Y:S01]  /*0de0*/  LOP3.LUT R217, R216, 0x3a, R3, 0xfe, !PT ;  /* 0x0000003ad8d97812 */ /* 0x000fe200078efe03 */
[----:B------:R-:W-:Y:S01]  /*0df0*/  IMAD.MOV R14, RZ, RZ, -R14 ;  /* 0x000000ffff0e7224 */ /* 0x000fe200078e0a0e */
[----:B------:R-:W-:Y:S01]  /*0e00*/  IABS R65, R218 ;  /* 0x000000da00417213 */ /* 0x000fe20000000000 */
[----:B------:R-:W-:Y:S01]  /*0e10*/  IMAD R37, R4, R12, R37 ;  /* 0x0000000c04257224 */ /* 0x000fe200078e0225 */
[----:B------:R-:W-:Y:S01]  /*0e20*/  IABS R67, R217 ;  /* 0x000000d900437213 */ /* 0x000fe20000000000 */
[----:B------:R-:W-:Y:S01]  /*0e30*/  IMAD.HI.U32 R12, R10, R43, RZ ;  /* 0x0000002b0a0c7227 */ /* 0x000fe200078e00ff */
[----:B------:R-:W-:Y:S01]  /*0e40*/  LOP3.LUT R216, R216, 0x3c, R3, 0xfe, !PT ;  /* 0x0000003cd8d87812 */ /* 0x000fe200078efe03 */
[----:B------:R-:W-:Y:S01]  /*0e50*/  STL [R1+0x40], R54 ;  /* 0x0000403601007387 */ /* 0x000fe20000100800 */
[C---:B------:R-:W-:Y:S01]  /*0e60*/  LOP3.LUT R214, R3.reuse, 0x18, RZ, 0xfc, !PT ;  /* 0x0000001803d67812 */ /* 0x040fe200078efcff */
[----:B------:R-:W-:Y:S01]  /*0e70*/  IMAD R39, R4, R14, R39 ;  /* 0x0000000e04277224 */ /* 0x000fe200078e0227 */
[----:B------:R-:W-:Y:S01]  /*0e80*/  IABS R71, R216 ;  /* 0x000000d800477213 */ /* 0x000fe20000000000 */
[----:B------:R-:W-:Y:S01]  /*0e90*/  IMAD.MOV R14, RZ, RZ, -R12 ;  /* 0x000000ffff0e7224 */ /* 0x000fe200078e0a0c */
[----:B------:R-:W-:Y:S01]  /*0ea0*/  STL [R1+0x3c], R52 ;  /* 0x00003c3401007387 */ /* 0x000fe20000100800 */
[----:B------:R-:W-:Y:S01]  /*0eb0*/  IMAD.HI.U32 R12, R10, R45, RZ ;  /* 0x0000002d0a0c7227 */ /* 0x000fe200078e00ff */
[----:B------:R-:W-:-:S02]  /*0ec0*/  LOP3.LUT R212, R3, 0x1c, RZ, 0xfc, !PT ;  /* 0x0000001c03d47812 */ /* 0x000fc400078efcff */
[----:B------:R-:W-:Y:S01]  /*0ed0*/  STL [R1+0x38], R50 ;  /* 0x0000383201007387 */ /* 0x000fe20000100800 */
[----:B------:R-:W-:Y:S01]  /*0ee0*/  IMAD R43, R4, R14, R43 ;  /* 0x0000000e042b7224 */ /* 0x000fe200078e022b */
[C---:B------:R-:W-:Y:S01]  /*0ef0*/  LOP3.LUT R182, R3.reuse, 0x20, RZ, 0xfc, !PT ;  /* 0x0000002003b67812 */ /* 0x040fe200078efcff */
[----:B------:R-:W-:Y:S01]  /*0f00*/  IMAD.MOV R14, RZ, RZ, -R12 ;  /* 0x000000ffff0e7224 */ /* 0x000fe200078e0a0c */
[----:B------:R-:W-:Y:S01]  /*0f10*/  STL [R1+0x34], R48 ;  /* 0x0000343001007387 */ /* 0x000fe20000100800 */
[----:B------:R-:W-:Y:S01]  /*0f20*/  IMAD.HI.U32 R12, R10, R47, RZ ;  /* 0x0000002f0a0c7227 */ /* 0x000fe200078e00ff */
[C---:B------:R-:W-:Y:S02]  /*0f30*/  LOP3.LUT R180, R3.reuse, 0x24, RZ, 0xfc, !PT ;  /* 0x0000002403b47812 */ /* 0x040fe400078efcff */
[----:B------:R-:W-:Y:S01]  /*0f40*/  STL [R1+0x30], R46 ;  /* 0x0000302e01007387 */ /* 0x000fe20000100800 */
[----:B------:R-:W-:Y:S01]  /*0f50*/  IMAD R45, R4, R14, R45 ;  /* 0x0000000e042d7224 */ /* 0x000fe200078e022d */
[C---:B------:R-:W-:Y:S01]  /*0f60*/  LOP3.LUT R178, R3.reuse, 0x28, RZ, 0xfc, !PT ;  /* 0x0000002803b27812 */ /* 0x040fe200078efcff */
[----:B------:R-:W-:Y:S01]  /*0f70*/  IMAD.HI.U32 R14, R10, R49, RZ ;  /* 0x000000310a0e7227 */ /* 0x000fe200078e00ff */
[----:B------:R-:W-:Y:S01]  /*0f80*/  STL [R1+0x2c], R44 ;  /* 0x00002c2c01007387 */ /* 0x000fe20000100800 */
[----:B------:R-:W-:-:S02]  /*0f90*/  LOP3.LUT R176, R3, 0x2c, RZ, 0xfc, !PT ;  /* 0x0000002c03b07812 */ /* 0x000fc400078efcff */
[----:B------:R-:W-:Y:S01]  /*0fa0*/  IMAD.MOV R12, RZ, RZ, -R12 ;  /* 0x000000ffff0c7224 */ /* 0x000fe200078e0a0c */
[----:B------:R-:W-:Y:S01]  /*0fb0*/  STL [R1+0x28], R42 ;  /* 0x0000282a01007387 */ /* 0x000fe20000100800 */
[----:B------:R-:W-:Y:S01]  /*0fc0*/  IMAD.MOV R14, RZ, RZ, -R14 ;  /* 0x000000ffff0e7224 */ /* 0x000fe200078e0a0e */
[C---:B------:R-:W-:Y:S01]  /*0fd0*/  LOP3.LUT R174, R3.reuse, 0x30, RZ, 0xfc, !PT ;  /* 0x0000003003ae7812 */ /* 0x040fe200078efcff */
[----:B------:R-:W-:Y:S01]  /*0fe0*/  IMAD R47, R4, R12, R47 ;  /* 0x0000000c042f7224 */ /* 0x000fe200078e022f */
[----:B------:R-:W-:Y:S01]  /*0ff0*/  STL [R1+0x24], R40 ;  /* 0x0000242801007387 */ /* 0x000fe20000100800 */
[----:B------:R-:W-:Y:S01]  /*1000*/  IMAD.HI.U32 R12, R10, R53, RZ ;  /* 0x000000350a0c7227 */ /* 0x000fe200078e00ff */
[C---:B------:R-:W-:Y:S02]  /*1010*/  LOP3.LUT R172, R3.reuse, 0x34, RZ, 0xfc, !PT ;  /* 0x0000003403ac7812 */ /* 0x040fe400078efcff */
[----:B------:R-:W-:Y:S01]  /*1020*/  STL [R1+0x20], R38 ;  /* 0x0000202601007387 */ /* 0x000fe20000100800 */
[----:B------:R-:W-:Y:S01]  /*1030*/  IMAD R49, R4, R14, R49 ;  /* 0x0000000e04317224 */ /* 0x000fe200078e0231 */
[C---:B------:R-:W-:Y:S01]  /*1040*/  LOP3.LUT R170, R3.reuse, 0x38, RZ, 0xfc, !PT ;  /* 0x0000003803aa7812 */ /* 0x040fe200078efcff */
        /* <DEDUP_REMOVED lines=8> */
[----:B------:R2:W-:Y:S01]  /*10d0*/  STL [R1+0x14], R32 ;  /* 0x0000142001007387 */ /* 0x0005e20000100800 */
[----:B------:R-:W-:Y:S01]  /*10e0*/  IMAD.HI.U32 R12, R10, R57, RZ ;  /* 0x000000390a0c7227 */ /* 0x000fe200078e00ff */
[C---:B------:R-:W-:Y:S02]  /*10f0*/  LOP3.LUT R79, R3.reuse, 0x6, RZ, 0xfc, !PT ;  /* 0x00000006034f7812 */ /* 0x040fe400078efcff */
[C---:B------:R-:W-:Y:S01]  /*1100*/  LOP3.LUT R78, R3.reuse, 0xa, RZ, 0xfc, !PT ;  /* 0x0000000a034e7812 */ /* 0x040fe200078efcff */
[----:B------:R-:W-:Y:S01]  /*1110*/  IMAD R55, R4, R14, R55 ;  /* 0x0000000e04377224 */ /* 0x000fe200078e0237 */
[C---:B------:R-:W-:Y:S01]  /*1120*/  LOP3.LUT R77, R3.reuse, 0xe, RZ, 0xfc, !PT ;  /* 0x0000000e034d7812 */ /* 0x040fe200078efcff */
[----:B------:R-:W-:Y:S01]  /*1130*/  IMAD.HI.U32 R14, R10, R59, RZ ;  /* 0x0000003b0a0e7227 */ /* 0x000fe200078e00ff */
[C---:B------:R-:W-:Y:S01]  /*1140*/  LOP3.LUT R74, R3.reuse, 0x4, RZ, 0xfc, !PT ;  /* 0x00000004034a7812 */ /* 0x040fe200078efcff */
[----:B------:R-:W-:Y:S01]  /*1150*/  STL [R1+0x10], R30 ;  /* 0x0000101e01007387 */ /* 0x000fe20000100800 */
[C---:B------:R-:W-:Y:S01]  /*1160*/  LOP3.LUT R76, R3.reuse, 0x12, RZ, 0xfc, !PT ;  /* 0x00000012034c7812 */ /* 0x040fe200078efcff */
[----:B------:R-:W-:Y:S01]  /*1170*/  IMAD.MOV R12, RZ, RZ, -R12 ;  /* 0x000000ffff0c7224 */ /* 0x000fe200078e0a0c */
[C---:B------:R-:W-:Y:S01]  /*1180*/  LOP3.LUT R75, R3.reuse, 0x16, RZ, 0xfc, !PT ;  /* 0x00000016034b7812 */ /* 0x040fe200078efcff */
[----:B------:R-:W-:Y:S01]  /*1190*/  IMAD.MOV R14, RZ, RZ, -R14 ;  /* 0x000000ffff0e7224 */ /* 0x000fe200078e0a0e */
[C---:B------:R-:W-:Y:S01]  /*11a0*/  LOP3.LUT R213, R3.reuse, 0x1a, RZ, 0xfc, !PT ;  /* 0x0000001a03d57812 */ /* 0x040fe200078efcff */
[----:B------:R-:W-:Y:S01]  /*11b0*/  IMAD R57, R4, R12, R57 ;  /* 0x0000000c04397224 */ /* 0x000fe200078e0239 */
[C---:B------:R-:W-:Y:S01]  /*11c0*/  LOP3.LUT R211, R3.reuse, 0x1e, RZ, 0xfc, !PT ;  /* 0x0000001e03d37812 */ /* 0x040fe200078efcff */
[----:B------:R-:W-:Y:S01]  /*11d0*/  IMAD.HI.U32 R12, R10, R63, RZ ;  /* 0x0000003f0a0c7227 */ /* 0x000fe200078e00ff */
[C---:B------:R-:W-:Y:S01]  /*11e0*/  LOP3.LUT R181, R3.reuse, 0x22, RZ, 0xfc, !PT ;  /* 0x0000002203b57812 */ /* 0x040fe200078efcff */
[----:B------:R-:W-:Y:S01]  /*11f0*/  STL [R1+0xc], R28 ;  /* 0x00000c1c01007387 */ /* 0x000fe20000100800 */
[C---:B------:R-:W-:Y:S01]  /*1200*/  LOP3.LUT R179, R3.reuse, 0x26, RZ, 0xfc, !PT ;  /* 0x0000002603b37812 */ /* 0x040fe200078efcff */
[----:B------:R-:W-:Y:S01]  /*1210*/  IMAD R59, R4, R14, R59 ;  /* 0x0000000e043b7224 */ /* 0x000fe200078e023b */
[C---:B------:R-:W-:Y:S01]  /*1220*/  LOP3.LUT R177, R3.reuse, 0x2a, RZ, 0xfc, !PT ;  /* 0x0000002a03b17812 */ /* 0x040fe200078efcff */
[----:B------:R-:W-:Y:S01]  /*1230*/  IMAD.MOV R14, RZ, RZ, -R12 ;  /* 0x000000ffff0e7224 */ /* 0x000fe200078e0a0c */
[----:B------:R-:W-:Y:S01]  /*1240*/  STL [R1+0x8], R26 ;  /* 0x0000081a01007387 */ /* 0x000fe20000100800 */
[----:B------:R-:W-:Y:S01]  /*1250*/  IMAD.HI.U32 R12, R10, R69, RZ ;  /* 0x000000450a0c7227 */ /* 0x000fe200078e00ff */
[----:B------:R-:W-:-:S02]  /*1260*/  LOP3.LUT R175, R3, 0x2e, RZ, 0xfc, !PT ;  /* 0x0000002e03af7812 */ /* 0x000fc400078efcff */
[----:B------:R-:W-:Y:S01]  /*1270*/  STL [R1+0x4], R24 ;  /* 0x0000041801007387 */ /* 0x000fe20000100800 */
[----:B------:R-:W-:Y:S01]  /*1280*/  IMAD.MOV R12, RZ, RZ, -R12 ;  /* 0x000000ffff0c7224 */ /* 0x000fe200078e0a0c */
[----:B------:R-:W-:Y:S01]  /*1290*/  LOP3.LUT R173, R3, 0x32, RZ, 0xfc, !PT ;  /* 0x0000003203ad7812 */ /* 0x000fe200078efcff */
[--C-:B------:R-:W-:Y:S01]  /*12a0*/  @!P0 IMAD.IADD R9, R9, 0x1, -R4.reuse ;  /* 0x0000000109098824 */ /* 0x100fe200078e0a04 */
[----:B------:R-:W-:Y:S01]  /*12b0*/  STL [R1], R22 ;  /* 0x0000001601007387 */ /* 0x000fe20000100800 */
[----:B------:R-:W-:Y:S01]  /*12c0*/  IMAD R69, R4, R12, R69 ;  /* 0x0000000c04457224 */ /* 0x000fe200078e0245 */
[C---:B------:R-:W-:Y:S01]  /*12d0*/  LOP3.LUT R171, R3.reuse, 0x36, RZ, 0xfc, !PT ;  /* 0x0000003603ab7812 */ /* 0x040fe200078efcff */
[----:B------:R-:W-:Y:S01]  /*12e0*/  IMAD.HI.U32 R16, R10, R21, RZ ;  /* 0x000000150a107227 */ /* 0x000fe200078e00ff */
[----:B------:R-:W-:Y:S02]  /*12f0*/  LOP3.LUT R168, R3, 0x3a, RZ, 0xfc, !PT ;  /* 0x0000003a03a87812 */ /* 0x000fe400078efcff */
[C---:B------:R-:W-:Y:S01]  /*1300*/  ISETP.GT.U32.AND P5, PT, R4.reuse, R69, PT ;  /* 0x000000450400720c */ /* 0x040fe20003fa4070 */
[----:B------:R-:W-:Y:S01]  /*1310*/  @!P1 IMAD.IADD R11, R11, 0x1, -R4 ;  /* 0x000000010b0b9824 */ /* 0x000fe200078e0a04 */
[C---:B------:R-:W-:Y:S01]  /*1320*/  ISETP.GT.U32.AND P1, PT, R4.reuse, R9, PT ;  /* 0x000000090400720c */ /* 0x040fe20003f24070 */
[----:B------:R-:W-:Y:S01]  /*1330*/  IMAD.MOV R16, RZ, RZ, -R16 ;  /* 0x000000ffff107224 */ /* 0x000fe200078e0a10 */
[----:B------:R-:W-:Y:S01]  /*1340*/  LOP3.LUT R167, R3, 0x3e, RZ, 0xfc, !PT ;  /* 0x0000003e03a77812 */ /* 0x000fe200078efcff */
[--C-:B------:R-:W-:Y:S01]  /*1350*/  @!P4 IMAD.IADD R13, R13, 0x1, -R4.reuse ;  /* 0x000000010d0dc824 */ /* 0x100fe200078e0a04 */
[----:B------:R-:W-:Y:S01]  /*1360*/  ISETP.GT.U32.AND P4, PT, R4, R19, PT ;  /* 0x000000130400720c */ /* 0x000fe20003f84070 */
[----:B------:R-:W-:-:S02]  /*1370*/  @!P3 IMAD.IADD R17, R17, 0x1, -R4 ;  /* 0x000000011111b824 */ /* 0x000fc400078e0a04 */
[--C-:B------:R-:W-:Y:S01]  /*1380*/  @!P2 IMAD.IADD R15, R15, 0x1, -R4.reuse ;  /* 0x000000010f0fa824 */ /* 0x100fe200078e0a04 */
[C---:B------:R-:W-:Y:S01]  /*1390*/  ISETP.GT.U32.AND P2, PT, R4.reuse, R11, PT ;  /* 0x0000000b0400720c */ /* 0x040fe20003f44070 */
[C---:B------:R-:W-:Y:S01]  /*13a0*/  IMAD R21, R4.reuse, R16, R21 ;  /* 0x0000001004157224 */ /* 0x040fe200078e0215 */
[C---:B------:R-:W-:Y:S01]  /*13b0*/  ISETP.GT.U32.AND P6, PT, R4.reuse, R13, PT ;  /* 0x0000000d0400720c */ /* 0x040fe20003fc4070 */
[----:B------:R-:W-:Y:S01]  /*13c0*/  @!P5 IMAD.IADD R69, R69, 0x1, -R4 ;  /* 0x000000014545d824 */ /* 0x000fe200078e0a04 */
[----:B------:R-:W-:Y:S01]  /*13d0*/  ISETP.GT.U32.AND P3, PT, R4, R17, PT ;  /* 0x000000110400720c */ /* 0x000fe20003f64070 */
[----:B------:R-:W-:Y:S01]  /*13e0*/  IMAD.HI.U32 R16, R10, R31, RZ ;  /* 0x0000001f0a107227 */ /* 0x000fe200078e00ff */
[C---:B------:R-:W-:Y:S02]  /*13f0*/  ISETP.GT.U32.AND P5, PT, R4.reuse, R15, PT ;  /* 0x0000000f0400720c */ /* 0x040fe40003fa4070 */
[----:B------:R-:W-:Y:S01]  /*1400*/  ISETP.GT.U32.AND P0, PT, R4, R69, PT ;  /* 0x000000450400720c */ /* 0x000fe20003f04070 */
[----:B------:R-:W-:-:S02]  /*1410*/  IMAD.MOV R16, RZ, RZ, -R16 ;  /* 0x000000ffff107224 */ /* 0x000fc400078e0a10 */
[--C-:B------:R-:W-:Y:S01]  /*1420*/  @!P1 IMAD.IADD R9, R9, 0x1, -R4.reuse ;  /* 0x0000000109099824 */ /* 0x100fe200078e0a04 */
[C---:B------:R-:W-:Y:S01]  /*1430*/  ISETP.GT.U32.AND P1, PT, R4.reuse, R23, PT ;  /* 0x000000170400720c */ /* 0x040fe20003f24070 */
[C---:B------:R-:W-:Y:S02]  /*1440*/  IMAD R31, R4.reuse, R16, R31 ;  /* 0x00000010041f7224 */ /* 0x040fe400078e021f */
[--C-:B------:R-:W-:Y:S01]  /*1450*/  @!P2 IMAD.IADD R11, R11, 0x1, -R4.reuse ;  /* 0x000000010b0ba824 */ /* 0x100fe200078e0a04 */
[C---:B------:R-:W-:Y:S01]  /*1460*/  ISETP.GT.U32.AND P2, PT, R4.reuse, R25, PT ;  /* 0x000000190400720c */ /* 0x040fe20003f44070 */
        /* <DEDUP_REMOVED lines=19> */
[----:B------:R-:W-:Y:S01]  /*15a0*/  ISETP.GT.U32.AND P0, PT, R4, R35, PT ;  /* 0x000000230400720c */ /* 0x000fe20003f04070 */
[----:B------:R-:W-:-:S02]  /*15b0*/  @!P5 IMAD.IADD R29, R29, 0x1, -R4 ;  /* 0x000000011d1dd824 */ /* 0x000fc400078e0a04 */
[----:B------:R-:W-:Y:S01]  /*15c0*/  IMAD.HI.U32 R16, R10, R41, RZ ;  /* 0x000000290a107227 */ /* 0x000fe200078e00ff */
[----:B------:R-:W-:-:S03]  /*15d0*/  ISETP.GT.U32.AND P5, PT, R4, R21, PT ;  /* 0x000000150400720c */ /* 0x000fc60003fa4070 */
[----:B------:R-:W-:Y:S01]  /*15e0*/  @!P1 IMAD.IADD R37, R37, 0x1, -R4 ;  /* 0x0000000125259824 */ /* 0x000fe200078e0a04 */
[C---:B------:R-:W-:Y:S01]  /*15f0*/  ISETP.GT.U32.AND P1, PT, R4.reuse, R29, PT ;  /* 0x0000001d0400720c */ /* 0x040fe20003f24070 */
[----:B------:R-:W-:Y:S02]  /*1600*/  IMAD.MOV R16, RZ, RZ, -R16 ;  /* 0x000000ffff107224 */ /* 0x000fe400078e0a10 */
[--C-:B------:R-:W-:Y:S01]  /*1610*/  @!P4 IMAD.IADD R33, R33, 0x1, -R4.reuse ;  /* 0x000000012121c824 */ /* 0x100fe200078e0a04 */
[C---:B------:R-:W-:Y:S01]  /*1620*/  ISETP.GT.U32.AND P4, PT, R4.reuse, R25, PT ;  /* 0x000000190400720c */ /* 0x040fe20003f84070 */
[--C-:B------:R-:W-:Y:S01]  /*1630*/  @!P0 IMAD.IADD R35, R35, 0x1, -R4.reuse ;  /* 0x0000000123238824 */ /* 0x100fe200078e0a04 */
[C---:B------:R-:W-:Y:S01]  /*1640*/  ISETP.GT.U32.AND P0, PT, R4.reuse, R27, PT ;  /* 0x0000001b0400720c */ /* 0x040fe20003f04070 */
[----:B------:R-:W-:Y:S01]  /*1650*/  @!P2 IMAD.IADD R39, R39, 0x1, -R4 ;  /* 0x000000012727a824 */ /* 0x000fe200078e0a04 */
[C---:B------:R-:W-:Y:S01]  /*1660*/  ISETP.GT.U32.AND P2, PT, R4.reuse, R31, PT ;  /* 0x0000001f0400720c */ /* 0x040fe20003f44070 */
[----:B------:R-:W-:-:S02]  /*1670*/  IMAD R41, R4, R16, R41 ;  /* 0x0000001004297224 */ /* 0x000fc400078e0229 */
[--C-:B------:R-:W-:Y:S01]  /*1680*/  @!P3 IMAD.IADD R23, R23, 0x1, -R4.reuse ;  /* 0x000000011717b824 */ /* 0x100fe200078e0a04 */
[C---:B------:R-:W-:Y:S01]  /*1690*/  ISETP.GT.U32.AND P3, PT, R4.reuse, R35, PT ;  /* 0x000000230400720c */ /* 0x040fe20003f64070 */
[--C-:B------:R-:W-:Y:S01]  /*16a0*/  @!P6 IMAD.IADD R19, R19, 0x1, -R4.reuse ;  /* 0x000000011313e824 */ /* 0x100fe200078e0a04 */
[C---:B------:R-:W-:Y:S01]  /*16b0*/  ISETP.GT.U32.AND P6, PT, R4.reuse, R33, PT ;  /* 0x000000210400720c */ /* 0x040fe20003fc4070 */
[----:B------:R-:W-:Y:S01]  /*16c0*/  @!P5 IMAD.IADD R21, R21, 0x1, -R4 ;  /* 0x000000011515d824 */ /* 0x000fe200078e0a04 */
[----:B------:R-:W-:Y:S01]  /*16d0*/  ISETP.GT.U32.AND P5, PT, R4, R37, PT ;  /* 0x000000250400720c */ /* 0x000fe20003fa4070 */
[----:B------:R-:W-:-:S04]  /*16e0*/  IMAD.HI.U32 R16, R10, R51, RZ ;  /* 0x000000330a107227 */ /* 0x000fc800078e00ff */
[--C-:B------:R-:W-:Y:S01]  /*16f0*/  @!P0 IMAD.IADD R27, R27, 0x1, -R4.reuse ;  /* 0x000000011b1b8824 */ /* 0x100fe200078e0a04 */
[C---:B------:R-:W-:Y:S01]  /*1700*/  ISETP.GT.U32.AND P0, PT, R4.reuse, R41, PT ;  /* 0x000000290400720c */ /* 0x040fe20003f04070 */
[----:B------:R-:W-:Y:S01]  /*1710*/  @!P1 IMAD.IADD R29, R29, 0x1, -R4 ;  /* 0x000000011d1d9824 */ /* 0x000fe200078e0a04 */
[C---:B------:R-:W-:Y:S01]  /*1720*/  ISETP.GT.U32.AND P1, PT, R4.reuse, R43, PT ;  /* 0x0000002b0400720c */ /* 0x040fe20003f24070 */
[----:B------:R-:W-:Y:S02]  /*1730*/  IMAD.MOV R16, RZ, RZ, -R16 ;  /* 0x000000ffff107224 */ /* 0x000fe400078e0a10 */
        /* <DEDUP_REMOVED lines=16> */
[--C-:B------:R-:W-:Y:S01]  /*1840*/  @!P3 IMAD.IADD R49, R49, 0x1, -R4.reuse ;  /* 0x000000013131b824 */ /* 0x100fe200078e0a04 */
[----:B------:R-:W-:Y:S01]  /*1850*/  ISETP.GT.U32.AND P3, PT, R4, R45, PT ;  /* 0x0000002d0400720c */ /* 0x000fe20003f64070 */
[--C-:B------:R-:W-:Y:S01]  /*1860*/  @!P6 IMAD.IADD R47, R47, 0x1, -R4.reuse ;  /* 0x000000012f2fe824 */ /* 0x100fe200078e0a04 */
[----:B------:R-:W-:Y:S01]  /*1870*/  ISETP.GT.AND P6, PT, R140, 0x3f, PT ;  /* 0x0000003f8c00780c */ /* 0x000fe20003fc4270 */
[--C-:B------:R-:W-:Y:S02]  /*1880*/  @!P5 IMAD.IADD R51, R51, 0x1, -R4.reuse ;  /* 0x000000013333d824 */ /* 0x100fe400078e0a04 */
[--C-:B------:R-:W-:Y:S01]  /*1890*/  @!P0 IMAD.IADD R53, R53, 0x1, -R4.reuse ;  /* 0x0000000135358824 */ /* 0x100fe200078e0a04 */
[C---:B------:R-:W-:Y:S01]  /*18a0*/  ISETP.GT.U32.AND P0, PT, R4.reuse, R49, PT ;  /* 0x000000310400720c */ /* 0x040fe20003f04070 */
[----:B------:R-:W-:Y:S01]  /*18b0*/  @!P1 IMAD.IADD R55, R55, 0x1, -R4 ;  /* 0x0000000137379824 */ /* 0x000fe200078e0a04 */
[C---:B------:R-:W-:Y:S01]  /*18c0*/  ISETP.GT.U32.AND P5, PT, R4.reuse, R47, PT ;  /* 0x0000002f0400720c */ /* 0x040fe20003fa4070 */
[----:B------:R-:W-:Y:S01]  /*18d0*/  IMAD.MOV R16, RZ, RZ, -R16 ;  /* 0x000000ffff107224 */ /* 0x000fe200078e0a10 */
[C---:B------:R-:W-:Y:S01]  /*18e0*/  ISETP.GT.U32.AND P1, PT, R4.reuse, R51, PT ;  /* 0x000000330400720c */ /* 0x040fe20003f24070 */
[----:B------:R-:W-:Y:S01]  /*18f0*/  @!P2 IMAD.IADD R43, R43, 0x1, -R4 ;  /* 0x000000012b2ba824 */ /* 0x000fe200078e0a04 */
[C---:B------:R-:W-:Y:S01]  /*1900*/  ISETP.GT.U32.AND P2, PT, R4.reuse, R53, PT ;  /* 0x000000350400720c */ /* 0x040fe20003f44070 */
[----:B------:R-:W-:Y:S01]  /*1910*/  IMAD R20, R7, 0x40, R68 ;  /* 0x0000004007147824 */ /* 0x000fe200078e0244 */
[----:B------:R-:W-:Y:S01]  /*1920*/  SEL R235, RZ, 0x4, !P6 ;  /* 0x00000004ffeb7807 */ /* 0x000fe20007000000 */
[----:B------:R-:W-:-:S02]  /*1930*/  IMAD R61, R4, R16, R61 ;  /* 0x00000010043d7224 */ /* 0x000fc400078e023d */
[----:B------:R-:W-:Y:S01]  /*1940*/  IMAD.HI.U32 R7, R10, R65, RZ ;  /* 0x000000410a077227 */ /* 0x000fe200078e00ff */
[----:B------:R3:W-:Y:S03]  /*1950*/  STL [R1+0x68], R20 ;  /* 0x0000681401007387 */ /* 0x0007e60000100800 */
[C---:B------:R-:W-:Y:S01]  /*1960*/  IMAD R63, R4.reuse, R14, R63 ;  /* 0x0000000e043f7224 */ /* 0x040fe200078e023f */
[----:B------:R-:W-:Y:S01]  /*1970*/  IABS R14, R20 ;  /* 0x00000014000e7213 */ /* 0x000fe20000000000 */
[----:B------:R-:W-:Y:S02]  /*1980*/  IMAD.MOV R7, RZ, RZ, -R7 ;  /* 0x000000ffff077224 */ /* 0x000fe400078e0a07 */
        /* <DEDUP_REMOVED lines=13> */
[--C-:B------:R-:W-:Y:S02]  /*1a60*/  @!P0 IMAD.IADD R61, R61, 0x1, -R4.reuse ;  /* 0x000000013d3d8824 */ /* 0x100fe400078e0a04 */
[----:B------:R-:W-:-:S02]  /*1a70*/  @!P5 IMAD.IADD R59, R59, 0x1, -R4 ;  /* 0x000000013b3bd824 */ /* 0x000fc400078e0a04 */
[----:B------:R-:W-:-:S03]  /*1a80*/  IMAD.HI.U32 R12, R10, R67, RZ ;  /* 0x000000430a0c7227 */ /* 0x000fc600078e00ff */
[C---:B------:R-:W-:Y:S01]  /*1a90*/  ISETP.GT.U32.AND P0, PT, R4.reuse, R59, PT ;  /* 0x0000003b0400720c */ /* 0x040fe20003f04070 */
[--C-:B------:R-:W-:Y:S01]  /*1aa0*/  @!P1 IMAD.IADD R63, R63, 0x1, -R4.reuse ;  /* 0x000000013f3f9824 */ /* 0x100fe200078e0a04 */
[C---:B------:R-:W-:Y:S01]  /*1ab0*/  ISETP.GT.U32.AND P1, PT, R4.reuse, R61, PT ;  /* 0x0000003d0400720c */ /* 0x040fe20003f24070 */
[--C-:B------:R-:W-:Y:S01]  /*1ac0*/  @!P4 IMAD.IADD R39, R39, 0x1, -R4.reuse ;  /* 0x000000012727c824 */ /* 0x100fe200078e0a04 */
[C---:B------:R-:W-:Y:S01]  /*1ad0*/  ISETP.GT.U32.AND P4, PT, R4.reuse, R41, PT ;  /* 0x000000290400720c */ /* 0x040fe20003f84070 */
[----:B------:R-:W-:Y:S01]  /*1ae0*/  @!P2 IMAD.IADD R7, R7, 0x1, -R4 ;  /* 0x000000010707a824 */ /* 0x000fe200078e0a04 */
[C---:B------:R-:W-:Y:S01]  /*1af0*/  ISETP.GT.U32.AND P2, PT, R4.reuse, R63, PT ;  /* 0x0000003f0400720c */ /* 0x040fe20003f44070 */
[----:B------:R-:W-:Y:S02]  /*1b00*/  IMAD.MOV R12, RZ, RZ, -R12 ;  /* 0x000000ffff0c7224 */ /* 0x000fe400078e0a0c */
[----:B------:R-:W-:Y:S02]  /*1b10*/  @!P3 IMAD.IADD R57, R57, 0x1, -R4 ;  /* 0x000000013939b824 */ /* 0x000fe400078e0a04 */
[----:B------:R-:W-:-:S02]  /*1b20*/  IMAD R65, R4, R12, R67 ;  /* 0x0000000c04417224 */ /* 0x000fc400078e0243 */
[--C-:B------:R-:W-:Y:S01]  /*1b30*/  @!P0 IMAD.IADD R59, R59, 0x1, -R4.reuse ;  /* 0x000000013b3b8824 */ /* 0x100fe200078e0a04 */
[----:B------:R-:W-:Y:S01]  /*1b40*/  ISETP.GE.AND P0, PT, R70, RZ, PT ;  /* 0x000000ff4600720c */ /* 0x000fe20003f06270 */
[--C-:B------:R-:W-:Y:S01]  /*1b50*/  @!P1 IMAD.IADD R61, R61, 0x1, -R4.reuse ;  /* 0x000000013d3d9824 */ /* 0x100fe200078e0a04 */
[----:B------:R-:W-:Y:S01]  /*1b60*/  ISETP.GE.AND P1, PT, R66, RZ, PT ;  /* 0x000000ff4200720c */ /* 0x000fe20003f26270 */
[--C-:B------:R-:W-:Y:S01]  /*1b70*/  @!P4 IMAD.IADD R41, R41, 0x1, -R4.reuse ;  /* 0x000000012929c824 */ /* 0x100fe200078e0a04 */
[----:B------:R-:W-:Y:S01]  /*1b80*/  ISETP.GT.U32.AND P4, PT, R4, R55, PT ;  /* 0x000000370400720c */ /* 0x000fe20003f84070 */
[----:B------:R-:W-:Y:S01]  /*1b90*/  @!P2 IMAD.IADD R63, R63, 0x1, -R4 ;  /* 0x000000013f3fa824 */ /* 0x000fe200078e0a04 */
[----:B------:R-:W-:Y:S01]  /*1ba0*/  ISETP.GE.AND P2, PT, R64, RZ, PT ;  /* 0x000000ff4000720c */ /* 0x000fe20003f46270 */
[----:B------:R-:W-:Y:S01]  /*1bb0*/  IMAD R209, R3, c[0x0][0x188], RZ ;  /* 0x0000620003d17a24 */ /* 0x000fe200078e02ff */
[----:B------:R-:W-:Y:S01]  /*1bc0*/  ISETP.GT.U32.AND P3, PT, R4, R65, PT ;  /* 0x000000410400720c */ /* 0x000fe20003f64070 */
[----:B------:R-:W-:Y:S01]  /*1bd0*/  IMAD.HI.U32 R8, R8, R14, RZ ;  /* 0x0000000e08087227 */ /* 0x000fe200078e00ff */
[----:B------:R-:W-:-:S02]  /*1be0*/  ISETP.GT.U32.AND P5, PT, R4, R57, PT ;  /* 0x000000390400720c */ /* 0x000fc40003fa4070 */
[----:B-1----:R-:W-:Y:S01]  /*1bf0*/  LOP3.LUT R70, R3, 0x14, RZ, 0xfc, !PT ;  /* 0x0000001403467812 */ /* 0x002fe200078efcff */
[----:B------:R-:W-:Y:S01]  /*1c00*/  @!P0 IMAD.MOV R13, RZ, RZ, -R13 ;  /* 0x000000ffff0d8224 */ /* 0x000fe200078e0a0d */
[----:B------:R-:W-:Y:S01]  /*1c10*/  ISETP.GE.AND P0, PT, R58, RZ, PT ;  /* 0x000000ff3a00720c */ /* 0x000fe20003f06270 */
[----:B------:R-:W-:Y:S01]  /*1c20*/  @!P1 IMAD.MOV R15, RZ, RZ, -R15 ;  /* 0x000000ffff0f9224 */ /* 0x000fe200078e0a0f */
[----:B------:R-:W-:Y:S01]  /*1c30*/  ISETP.GE.AND P1, PT, R56, RZ, PT ;  /* 0x000000ff3800720c */ /* 0x000fe20003f26270 */
[--C-:B------:R-:W-:Y:S01]  /*1c40*/  @!P4 IMAD.IADD R55, R55, 0x1, -R4.reuse ;  /* 0x000000013737c824 */ /* 0x100fe200078e0a04 */
[----:B------:R-:W-:Y:S01]  /*1c50*/  ISETP.GE.AND P4, PT, R3, c[0x0][0x180], PT ;  /* 0x0000600003007a0c */ /* 0x000fe20003f86270 */
[----:B------:R-:W-:Y:S01]  /*1c60*/  @!P2 IMAD.MOV R17, RZ, RZ, -R17 ;  /* 0x000000ffff11a224 */ /* 0x000fe200078e0a11 */
[----:B------:R-:W-:Y:S01]  /*1c70*/  ISETP.GE.AND P2, PT, R54, RZ, PT ;  /* 0x000000ff3600720c */ /* 0x000fe20003f46270 */
[----:B------:R-:W-:Y:S01]  /*1c80*/  @!P3 IMAD.IADD R65, R65, 0x1, -R4 ;  /* 0x000000014141b824 */ /* 0x000fe200078e0a04 */
[----:B------:R-:W-:Y:S01]  /*1c90*/  SEL R136, R235, RZ, !P4 ;  /* 0x000000ffeb887207 */ /* 0x000fe20006000000 */
[----:B------:R-:W-:Y:S01]  /*1ca0*/  IMAD R208, R221, 0x2, R209 ;  /* 0x00000002ddd07824 */ /* 0x000fe200078e02d1 */
[----:B------:R-:W-:Y:S01]  /*1cb0*/  ISETP.GE.AND P3, PT, R73, RZ, PT ;  /* 0x000000ff4900720c */ /* 0x000fe20003f66270 */
[----:B------:R-:W-:Y:S01]  /*1cc0*/  IMAD.HI.U32 R10, R10, R71, RZ ;  /* 0x000000470a0a7227 */ /* 0x000fe200078e00ff */
[----:B------:R-:W-:-:S02]  /*1cd0*/  ISETP.GE.AND P4, PT, R72, RZ, PT ;  /* 0x000000ff4800720c */ /* 0x000fc40003f86270 */
[----:B------:R-:W-:Y:S01]  /*1ce0*/  LOP3.LUT R72, R3, 0xc, RZ, 0xfc, !PT ;  /* 0x0000000c03487812 */ /* 0x000fe200078efcff */
[----:B------:R-:W-:Y:S01]  /*1cf0*/  @!P1 IMAD.MOV R25, RZ, RZ, -R25 ;  /* 0x000000ffff199224 */ /* 0x000fe200078e0a19 */
[----:B------:R-:W-:Y:S01]  /*1d00*/  ISETP.GE.AND P1, PT, R46, RZ, PT ;  /* 0x000000ff2e00720c */ /* 0x000fe20003f26270 */
[----:B------:R-:W-:Y:S01]  /*1d10*/  @!P0 IMAD.MOV R23, RZ, RZ, -R23 ;  /* 0x000000ffff178224 */ /* 0x000fe200078e0a17 */
[----:B------:R-:W-:Y:S01]  /*1d20*/  ISETP.GE.AND P0, PT, R48, RZ, PT ;  /* 0x000000ff3000720c */ /* 0x000fe20003f06270 */
[----:B------:R-:W-:Y:S01]  /*1d30*/  @!P2 IMAD.MOV R27, RZ, RZ, -R27 ;  /* 0x000000ffff1ba224 */ /* 0x000fe200078e0a1b */
[----:B------:R-:W-:Y:S01]  /*1d40*/  ISETP.GE.AND P2, PT, R44, RZ, PT ;  /* 0x000000ff2c00720c */ /* 0x000fe20003f46270 */
[----:B------:R-:W-:Y:S01]  /*1d50*/  IMAD R207, R221, 0x2, R208 ;  /* 0x00000002ddcf7824 */ /* 0x000fe200078e02d0 */
[----:B------:R-:W-:Y:S01]  /*1d60*/  LOP3.LUT R73, R3, 0x8, RZ, 0xfc, !PT ;  /* 0x0000000803497812 */ /* 0x000fe200078efcff */
[----:B------:R-:W-:Y:S01]  /*1d70*/  @!P3 IMAD.MOV R9, RZ, RZ, -R9 ;  /* 0x000000ffff09b224 */ /* 0x000fe200078e0a09 */
[----:B------:R-:W-:Y:S01]  /*1d80*/  ISETP.GE.AND P3, PT, R62, RZ, PT ;  /* 0x000000ff3e00720c */ /* 0x000fe20003f66270 */
[----:B------:R-:W-:Y:S01]  /*1d90*/  @!P4 IMAD.MOV R11, RZ, RZ, -R11 ;  /* 0x000000ffff0bc224 */ /* 0x000fe200078e0a0b */
[----:B------:R-:W-:Y:S01]  /*1da0*/  ISETP.GE.AND P4, PT, R60, RZ, PT ;  /* 0x000000ff3c00720c */ /* 0x000fe20003f86270 */
[----:B------:R-:W-:-:S02]  /*1db0*/  IMAD R206, R221, 0x2, R207 ;  /* 0x00000002ddce7824 */ /* 0x000fc400078e02cf */
[----:B------:R-:W-:Y:S01]  /*1dc0*/  @!P1 IMAD.MOV R35, RZ, RZ, -R35 ;  /* 0x000000ffff239224 */ /* 0x000fe200078e0a23 */
[----:B------:R-:W-:Y:S01]  /*1dd0*/  ISETP.GE.AND P1, PT, R36, RZ, PT ;  /* 0x000000ff2400720c */ /* 0x000fe20003f26270 */
[----:B------:R-:W-:Y:S01]  /*1de0*/  @!P0 IMAD.MOV R33, RZ, RZ, -R33 ;  /* 0x000000ffff218224 */ /* 0x000fe200078e0a21 */
[----:B------:R-:W-:Y:S01]  /*1df0*/  ISETP.GE.AND P0, PT, R38, RZ, PT ;  /* 0x000000ff2600720c */ /* 0x000fe20003f06270 */
[----:B------:R-:W-:Y:S01]  /*1e00*/  @!P2 IMAD.MOV R37, RZ, RZ, -R37 ;  /* 0x000000ffff25a224 */ /* 0x000fe200078e0a25 */
[----:B------:R-:W-:Y:S01]  /*1e10*/  ISETP.GE.AND P2, PT, R34, RZ, PT ;  /* 0x000000ff2200720c */ /* 0x000fe20003f46270 */
[----:B------:R-:W-:Y:S02]  /*1e20*/  IMAD R205, R221, 0x2, R206 ;  /* 0x00000002ddcd7824 */ /* 0x000fe400078e02ce */
[----:B------:R-:W-:Y:S01]  /*1e30*/  @!P3 IMAD.MOV R19, RZ, RZ, -R19 ;  /* 0x000000ffff13b224 */ /* 0x000fe200078e0a13 */
[----:B------:R-:W-:Y:S01]  /*1e40*/  ISETP.GE.AND P3, PT, R52, RZ, PT ;  /* 0x000000ff3400720c */ /* 0x000fe20003f66270 */
[----:B------:R-:W-:Y:S01]  /*1e50*/  @!P4 IMAD.MOV R21, RZ, RZ, -R21 ;  /* 0x000000ffff15c224 */ /* 0x000fe200078e0a15 */
[----:B------:R-:W-:Y:S01]  /*1e60*/  ISETP.GE.AND P4, PT, R50, RZ, PT ;  /* 0x000000ff3200720c */ /* 0x000fe20003f86270 */
[----:B------:R-:W-:-:S02]  /*1e70*/  IMAD.MOV R8, RZ, RZ, -R8 ;  /* 0x000000ffff087224 */ /* 0x000fc400078e0a08 */
[----:B------:R-:W-:Y:S01]  /*1e80*/  @!P1 IMAD.MOV R45, RZ, RZ, -R45 ;  /* 0x000000ffff2d9224 */ /* 0x000fe200078e0a2d */
[----:B------:R-:W-:Y:S01]  /*1e90*/  ISETP.GE.AND P1, PT, R26, RZ, PT ;  /* 0x000000ff1a00720c */ /* 0x000fe20003f26270 */
[----:B------:R-:W-:Y:S01]  /*1ea0*/  @!P0 IMAD.MOV R43, RZ, RZ, -R43 ;  /* 0x000000ffff2b8224 */ /* 0x000fe200078e0a2b */
[----:B------:R-:W-:Y:S01]  /*1eb0*/  ISETP.GE.AND P0, PT, R28, RZ, PT ;  /* 0x000000ff1c00720c */ /* 0x000fe20003f06270 */
[----:B------:R-:W-:Y:S01]  /*1ec0*/  @!P2 IMAD.MOV R47, RZ, RZ, -R47 ;  /* 0x000000ffff2fa224 */ /* 0x000fe200078e0a2f */
[----:B------:R-:W-:Y:S01]  /*1ed0*/  ISETP.GE.AND P2, PT, R24, RZ, PT ;  /* 0x000000ff1800720c */ /* 0x000fe20003f46270 */
[----:B------:R-:W-:Y:S02]  /*1ee0*/  IMAD.MOV R10, RZ, RZ, -R10 ;  /* 0x000000ffff0a7224 */ /* 0x000fe400078e0a0a */
[----:B------:R-:W-:Y:S01]  /*1ef0*/  @!P3 IMAD.MOV R29, RZ, RZ, -R29 ;  /* 0x000000ffff1db224 */ /* 0x000fe200078e0a1d */
[----:B------:R-:W-:Y:S01]  /*1f00*/  ISETP.GE.AND P3, PT, R42, RZ, PT ;  /* 0x000000ff2a00720c */ /* 0x000fe20003f66270 */
[----:B------:R-:W-:Y:S01]  /*1f10*/  @!P4 IMAD.MOV R31, RZ, RZ, -R31 ;  /* 0x000000ffff1fc224 */ /* 0x000fe200078e0a1f */
[----:B------:R-:W-:Y:S01]  /*1f20*/  ISETP.GE.AND P4, PT, R40, RZ, PT ;  /* 0x000000ff2800720c */ /* 0x000fe20003f86270 */
[----:B------:R-:W-:-:S02]  /*1f30*/  IMAD R204, R221, 0x2, R205 ;  /* 0x00000002ddcc7824 */ /* 0x000fc400078e02cd */
[----:B------:R-:W-:Y:S02]  /*1f40*/  IMAD R8, R5, R8, R14 ;  /* 0x0000000805087224 */ /* 0x000fe400078e020e */
[C---:B------:R-:W-:Y:S01]  /*1f50*/  IMAD R67, R4.reuse, R10, R71 ;  /* 0x0000000a04437224 */ /* 0x040fe200078e0247 */
[----:B------:R-:W-:Y:S01]  /*1f60*/  LOP3.LUT R71, R3, 0x10, RZ, 0xfc, !PT ;  /* 0x0000001003477812 */ /* 0x000fe200078efcff */
[----:B------:R-:W-:Y:S02]  /*1f70*/  IMAD R203, R221, 0x2, R204 ;  /* 0x00000002ddcb7824 */ /* 0x000fe400078e02cc */
[----:B------:R-:W-:Y:S02]  /*1f80*/  @!P5 IMAD.IADD R57, R57, 0x1, -R4 ;  /* 0x000000013939d824 */ /* 0x000fe400078e0a04 */
[----:B------:R-:W-:Y:S01]  /*1f90*/  @!P1 IMAD.MOV R55, RZ, RZ, -R55 ;  /* 0x000000ffff379224 */ /* 0x000fe200078e0a37 */
[----:B------:R-:W-:Y:S01]  /*1fa0*/  ISETP.GT.U32.AND P1, PT, R5, R8, PT ;  /* 0x000000080500720c */ /* 0x000fe20003f24070 */
[----:B------:R-:W-:Y:S01]  /*1fb0*/  @!P0 IMAD.MOV R53, RZ, RZ, -R53 ;  /* 0x000000ffff358224 */ /* 0x000fe200078e0a35 */
[----:B------:R-:W-:Y:S01]  /*1fc0*/  ISETP.GT.U32.AND P0, PT, R4, R67, PT ;  /* 0x000000430400720c */ /* 0x000fe20003f04070 */
[----:B------:R-:W-:-:S02]  /*1fd0*/  IMAD R202, R221, 0x2, R203 ;  /* 0x00000002ddca7824 */ /* 0x000fc400078e02cb */
[----:B------:R-:W-:Y:S01]  /*1fe0*/  @!P2 IMAD.MOV R57, RZ, RZ, -R57 ;  /* 0x000000ffff39a224 */ /* 0x000fe200078e0a39 */
[----:B------:R-:W-:Y:S01]  /*1ff0*/  ISETP.GE.AND P2, PT, R22, RZ, PT ;  /* 0x000000ff1600720c */ /* 0x000fe20003f46270 */
[----:B------:R-:W-:Y:S01]  /*2000*/  @!P3 IMAD.MOV R39, RZ, RZ, -R39 ;  /* 0x000000ffff27b224 */ /* 0x000fe200078e0a27 */
[----:B------:R-:W-:Y:S01]  /*2010*/  ISETP.GE.AND P3, PT, R32, RZ, PT ;  /* 0x000000ff2000720c */ /* 0x000fe20003f66270 */
[----:B------:R-:W-:Y:S01]  /*2020*/  @!P4 IMAD.MOV R41, RZ, RZ, -R41 ;  /* 0x000000ffff29c224 */ /* 0x000fe200078e0a29 */
[----:B------:R-:W-:Y:S01]  /*2030*/  ISETP.GE.AND P4, PT, R30, RZ, PT ;  /* 0x000000ff1e00720c */ /* 0x000fe20003f86270 */
[C---:B------:R-:W-:Y:S02]  /*2040*/  IMAD R201, R221.reuse, 0x2, R202 ;  /* 0x00000002ddc97824 */ /* 0x040fe400078e02ca */
[----:B------:R-:W-:Y:S02]  /*2050*/  @!P1 IMAD.IADD R8, R8, 0x1, -R5 ;  /* 0x0000000108089824 */ /* 0x000fe400078e0a05 */
[----:B------:R-:W-:-:S02]  /*2060*/  IMAD R200, R221, 0x2, R201 ;  /* 0x00000002ddc87824 */ /* 0x000fc400078e02c9 */
[----:B------:R-:W-:Y:S01]  /*2070*/  @!P0 IMAD.IADD R67, R67, 0x1, -R4 ;  /* 0x0000000143438824 */ /* 0x000fe200078e0a04 */
[----:B------:R-:W-:Y:S01]  /*2080*/  ISETP.GE.AND P0, PT, R219, RZ, PT ;  /* 0x000000ffdb00720c */ /* 0x000fe20003f06270 */
[----:B------:R-:W-:Y:S02]  /*2090*/  IMAD R199, R221, 0x2, R200 ;  /* 0x00000002ddc77824 */ /* 0x000fe400078e02c8 */
[----:B------:R-:W-:Y:S01]  /*20a0*/  @!P2 IMAD.MOV R59, RZ, RZ, -R59 ;  /* 0x000000ffff3ba224 */ /* 0x000fe200078e0a3b */
[----:B------:R-:W-:Y:S01]  /*20b0*/  ISETP.GT.U32.AND P2, PT, R5, R8, PT ;  /* 0x000000080500720c */ /* 0x000fe20003f44070 */
[C---:B------:R-:W-:Y:S01]  /*20c0*/  IMAD R6, R221.reuse, 0x2, R199 ;  /* 0x00000002dd067824 */ /* 0x040fe200078e02c7 */
[C---:B------:R-:W-:Y:S01]  /*20d0*/  ISETP.GT.U32.AND P1, PT, R4.reuse, R67, PT ;  /* 0x000000430400720c */ /* 0x040fe20003f24070 */
[----:B------:R-:W-:Y:S01]  /*20e0*/  @!P3 IMAD.MOV R49, RZ, RZ, -R49 ;  /* 0x000000ffff31b224 */ /* 0x000fe200078e0a31 */
[C---:B------:R-:W-:Y:S01]  /*20f0*/  ISETP.GT.U32.AND P3, PT, R4.reuse, R7, PT ;  /* 0x000000070400720c */ /* 0x040fe20003f64070 */
[----:B------:R-:W-:Y:S01]  /*2100*/  @!P4 IMAD.MOV R51, RZ, RZ, -R51 ;  /* 0x000000ffff33c224 */ /* 0x000fe200078e0a33 */
[----:B------:R-:W-:Y:S01]  /*2110*/  ISETP.GT.U32.AND P4, PT, R4, R65, PT ;  /* 0x000000410400720c */ /* 0x000fe20003f84070 */
[----:B------:R-:W-:-:S02]  /*2120*/  IMAD R10, R221, 0x2, R6 ;  /* 0x00000002dd0a7824 */ /* 0x000fc400078e0206 */
[----:B------:R-:W-:Y:S01]  /*2130*/  @!P0 IMAD.MOV R63, RZ, RZ, -R63 ;  /* 0x000000ffff3f8224 */ /* 0x000fe200078e0a3f */
[----:B------:R-:W-:Y:S01]  /*2140*/  ISETP.GE.AND P0, PT, R217, RZ, PT ;  /* 0x000000ffd900720c */ /* 0x000fe20003f06270 */
[C---:B------:R-:W-:Y:S02]  /*2150*/  IMAD R12, R221.reuse, 0x2, R10 ;  /* 0x00000002dd0c7824 */ /* 0x040fe400078e020a */
[----:B------:R-:W-:Y:S01]  /*2160*/  @!P2 IMAD.IADD R8, R8, 0x1, -R5 ;  /* 0x000000010808a824 */ /* 0x000fe200078e0a05 */
[----:B------:R-:W-:Y:S01]  /*2170*/  ISETP.GE.AND P2, PT, R216, RZ, PT ;  /* 0x000000ffd800720c */ /* 0x000fe20003f46270 */
[----:B------:R-:W-:Y:S02]  /*2180*/  IMAD R14, R221, 0x2, R12 ;  /* 0x00000002dd0e7824 */ /* 0x000fe400078e020c */
[--C-:B------:R-:W-:Y:S01]  /*2190*/  @!P1 IMAD.IADD R67, R67, 0x1, -R4.reuse ;  /* 0x0000000143439824 */ /* 0x100fe200078e0a04 */
[----:B------:R-:W-:Y:S01]  /*21a0*/  ISETP.GE.AND P1, PT, R215, RZ, PT ;  /* 0x000000ffd700720c */ /* 0x000fe20003f26270 */
[--C-:B------:R-:W-:Y:S01]  /*21b0*/  @!P3 IMAD.IADD R7, R7, 0x1, -R4.reuse ;  /* 0x000000010707b824 */ /* 0x100fe200078e0a04 */
[----:B------:R-:W-:Y:S01]  /*21c0*/  ISETP.GE.AND P3, PT, R74, c[0x0][0x180], PT ;  /* 0x000060004a007a0c */ /* 0x000fe20003f66270 */
[----:B------:R-:W-:Y:S01]  /*21d0*/  @!P4 IMAD.IADD R65, R65, 0x1, -R4 ;  /* 0x000000014141c824 */ /* 0x000fe200078e0a04 */
[----:B------:R-:W-:Y:S01]  /*21e0*/  ISETP.GE.AND P4, PT, R252, RZ, PT ;  /* 0x000000fffc00720c */ /* 0x000fe20003f86270 */
[----:B------:R-:W-:Y:S01]  /*21f0*/  IMAD R4, R221, 0x2, R14 ;  /* 0x00000002dd047824 */ /* 0x000fe200078e020e */
[----:B------:R-:W-:Y:S01]  /*2200*/  SEL R237, R235, RZ, !P3 ;  /* 0x000000ffebed7207 */ /* 0x000fe20005800000 */
[----:B------:R-:W-:Y:S01]  /*2210*/  IMAD.MOV.U32 R210, RZ, RZ, R8 ;  /* 0x000000ffffd27224 */ /* 0x000fe200078e0008 */
[----:B------:R-:W-:Y:S01]  /*2220*/  ISETP.GE.AND P3, PT, R218, RZ, PT ;  /* 0x000000ffda00720c */ /* 0x000fe20003f66270 */
[----:B------:R-:W-:-:S02]  /*2230*/  IMAD R16, R221, 0x2, R4 ;  /* 0x00000002dd107824 */ /* 0x000fc400078e0204 */
[----:B------:R-:W-:Y:S01]  /*2240*/  @!P2 IMAD.MOV R67, RZ, RZ, -R67 ;  /* 0x000000ffff43a224 */ /* 0x000fe200078e0a43 */
[----:B------:R-:W-:Y:S01]  /*2250*/  ISETP.GE.AND P2, PT, R20, RZ, PT ;  /* 0x000000ff1400720c */ /* 0x000fe20003f46270 */
[C---:B--2---:R-:W-:Y:S02]  /*2260*/  IMAD R32, R221.reuse, 0x2, R16 ;  /* 0x00000002dd207824 */ /* 0x044fe400078e0210 */
[----:B------:R-:W-:Y:S01]  /*2270*/  @!P1 IMAD.MOV R69, RZ, RZ, -R69 ;  /* 0x000000ffff459224 */ /* 0x000fe200078e0a45 */
[----:B------:R-:W-:Y:S01]  /*2280*/  ISETP.NE.AND P1, PT, RZ, c[0x0][0x178], PT ;  /* 0x00005e00ff007a0c */ /* 0x000fe20003f25270 */
[C---:B------:R-:W-:Y:S02]  /*2290*/  IMAD R34, R221.reuse, 0x2, R32 ;  /* 0x00000002dd227824 */ /* 0x040fe400078e0220 */
[----:B------:R-:W-:Y:S01]  /*22a0*/  @!P0 IMAD.MOV R65, RZ, RZ, -R65 ;  /* 0x000000ffff418224 */ /* 0x000fe200078e0a41 */
[----:B------:R-:W-:Y:S01]  /*22b0*/  ISETP.NE.AND P0, PT, RZ, c[0x0][0x17c], PT ;  /* 0x00005f00ff007a0c */ /* 0x000fe20003f05270 */
[----:B------:R-:W-:-:S02]  /*22c0*/  IMAD R36, R221, 0x2, R34 ;  /* 0x00000002dd247824 */ /* 0x000fc400078e0222 */
[----:B------:R-:W-:Y:S01]  /*22d0*/  @!P4 IMAD.MOV R61, RZ, RZ, -R61 ;  /* 0x000000ffff3dc224 */ /* 0x000fe200078e0a3d */
[C---:B------:R-:W-:Y:S01]  /*22e0*/  SEL R54, R198.reuse, R17, !P0 ;  /* 0x00000011c6367207 */ /* 0x040fe20004000000 */
[C---:B------:R-:W-:Y:S01]  /*22f0*/  IMAD R38, R221.reuse, 0x2, R36 ;  /* 0x00000002dd267824 */ /* 0x040fe200078e0224 */
[C---:B------:R-:W-:Y:S01]  /*2300*/  SEL R56, R198.reuse, R19, !P0 ;  /* 0x00000013c6387207 */ /* 0x040fe20004000000 */
[----:B------:R-:W-:Y:S01]  /*2310*/  @!P2 IMAD.MOV R210, RZ, RZ, -R210 ;  /* 0x000000ffffd2a224 */ /* 0x000fe200078e0ad2 */
[C---:B------:R-:W-:Y:S01]  /*2320*/  SEL R58, R198.reuse, R21, !P0 ;  /* 0x00000015c63a7207 */ /* 0x040fe20004000000 */
[C---:B------:R-:W-:Y:S01]  /*2330*/  IMAD R40, R221.reuse, 0x2, R38 ;  /* 0x00000002dd287824 */ /* 0x040fe200078e0226 */
[----:B------:R-:W-:Y:S01]  /*2340*/  @!P1 LOP3.LUT R210, RZ, c[0x0][0x178], RZ, 0x33, !PT ;  /* 0x00005e00ffd29a12 */ /* 0x000fe200078e33ff */
[----:B------:R-:W-:Y:S01]  /*2350*/  @!P3 IMAD.MOV R7, RZ, RZ, -R7 ;  /* 0x000000ffff07b224 */ /* 0x000fe200078e0a07 */
[C---:B------:R-:W-:Y:S01]  /*2360*/  SEL R60, R198.reuse, R23, !P0 ;  /* 0x00000017c63c7207 */ /* 0x040fe20004000000 */
[C---:B------:R-:W-:Y:S01]  /*2370*/  IMAD R8, R221.reuse, 0x2, R40 ;  /* 0x00000002dd087824 */ /* 0x040fe200078e0228 */
[----:B------:R-:W-:Y:S01]  /*2380*/  SEL R62, R198, R25, !P0 ;  /* 0x00000019c63e7207 */ /* 0x000fe20004000000 */
[----:B------:R-:W-:Y:S01]  /*2390*/  IMAD R210, R210, c[0x0][0x184], RZ ;  /* 0x00006100d2d27a24 */ /* 0x000fe200078e02ff */
[C---:B------:R-:W-:Y:S01]  /*23a0*/  SEL R64, R198.reuse, R27, !P0 ;  /* 0x0000001bc6407207 */ /* 0x040fe20004000000 */
[C---:B------:R-:W-:Y:S01]  /*23b0*/  IMAD R42, R221.reuse, 0x2, R8 ;  /* 0x00000002dd2a7824 */ /* 0x040fe200078e0208 */
[----:B------:R-:W-:Y:S01]  /*23c0*/  SEL R17, R198, R29, !P0 ;  /* 0x0000001dc6117207 */ /* 0x000fe20004000000 */
[----:B------:R-:W-:Y:S01]  /*23d0*/  IMAD.SHL.U32 R5, R210, 0x4, RZ ;  /* 0x00000004d2057824 */ /* 0x000fe200078e00ff */
[C---:B------:R-:W-:Y:S01]  /*23e0*/  SEL R18, R198.reuse, R31, !P0 ;  /* 0x0000001fc6127207 */ /* 0x040fe20004000000 */
[----:B------:R-:W-:Y:S01]  /*23f0*/  IMAD R44, R221, 0x2, R42 ;  /* 0x00000002dd2c7824 */ /* 0x000fe200078e022a */
[----:B------:R-:W-:Y:S01]  /*2400*/  SEL R9, R198, R9, !P0 ;  /* 0x00000009c6097207 */ /* 0x000fe20004000000 */
[----:B------:R-:W-:Y:S01]  /*2410*/  IMAD R66, R68, c[0x0][0x18c], RZ ;  /* 0x0000630044427a24 */ /* 0x000fe200078e02ff */
[----:B------:R-:W-:Y:S01]  /*2420*/  IADD3 R118, P1, R5, c[0x0][0x160], RZ ;  /* 0x0000580005767a10 */ /* 0x000fe20007f3e0ff */
[----:B------:R-:W-:Y:S01]  /*2430*/  IMAD R46, R221, 0x2, R44 ;  /* 0x00000002dd2e7824 */ /* 0x000fe200078e022c */
[----:B------:R-:W-:Y:S01]  /*2440*/  SEL R11, R198, R11, !P0 ;  /* 0x0000000bc60b7207 */ /* 0x000fe20004000000 */
[----:B------:R-:W-:Y:S01]  /*2450*/  IMAD R17, R17, c[0x0][0x190], RZ ;  /* 0x0000640011117a24 */ /* 0x000fe200078e02ff */
[----:B------:R-:W-:Y:S01]  /*2460*/  LEA.HI.X.SX32 R119, R210, c[0x0][0x164], 0x2, P1 ;  /* 0x00005900d2777a11 */ /* 0x000fe200008f16ff */
[C---:B------:R-:W-:Y:S01]  /*2470*/  IMAD R48, R221.reuse, 0x2, R46 ;  /* 0x00000002dd307824 */ /* 0x040fe200078e022e */
[-C--:B------:R-:W-:Y:S01]  /*2480*/  LEA R150, P1, R10, R118.reuse, 0x2 ;  /* 0x000000760a967211 */ /* 0x080fe200078210ff */
[----:B------:R-:W-:Y:S01]  /*2490*/  IMAD R18, R18, c[0x0][0x190], RZ ;  /* 0x0000640012127a24 */ /* 0x000fe200078e02ff */
[-C--:B------:R-:W-:Y:S01]  /*24a0*/  LEA R124, P2, R14, R118.reuse, 0x2 ;  /* 0x000000760e7c7211 */ /* 0x080fe200078410ff */
[----:B------:R-:W-:Y:S01]  /*24b0*/  IMAD R50, R221, 0x2, R48 ;  /* 0x00000002dd327824 */ /* 0x000fe200078e0230 */
[-C--:B------:R-:W-:Y:S01]  /*24c0*/  LEA.HI.X.SX32 R151, R10, R119.reuse, 0x2, P1 ;  /* 0x000000770a977211 */ /* 0x080fe200008f16ff */
[----:B------:R-:W-:Y:S01]  /*24d0*/  IMAD.SHL.U32 R149, R209, 0x4, RZ ;  /* 0x00000004d1957824 */ /* 0x000fe200078e00ff */
[-C--:B------:R-:W-:Y:S01]  /*24e0*/  LEA.HI.X.SX32 R125, R14, R119.reuse, 0x2, P2 ;  /* 0x000000770e7d7211 */ /* 0x080fe200010f16ff */
[C---:B------:R-:W-:Y:S01]  /*24f0*/  IMAD R10, R221.reuse, 0x2, R50 ;  /* 0x00000002dd0a7824 */ /* 0x040fe200078e0232 */
[-C--:B------:R-:W-:Y:S01]  /*2500*/  LEA R116, P1, R16, R118.reuse, 0x2 ;  /* 0x0000007610747211 */ /* 0x080fe200078210ff */
[----:B------:R-:W-:Y:S01]  /*2510*/  IMAD R14, R60, c[0x0][0x190], RZ ;  /* 0x000064003c0e7a24 */ /* 0x000fe200078e02ff */
[-C--:B------:R-:W-:Y:S01]  /*2520*/  LEA R132, P2, R34, R118.reuse, 0x2 ;  /* 0x0000007622847211 */ /* 0x080fe200078410ff */
[----:B------:R-:W-:Y:S01]  /*2530*/  IMAD R52, R221, 0x2, R10 ;  /* 0x00000002dd347824 */ /* 0x000fe200078e020a */
[-C--:B------:R-:W-:Y:S01]  /*2540*/  LEA.HI.X.SX32 R117, R16, R119.reuse, 0x2, P1 ;  /* 0x0000007710757211 */ /* 0x080fe200008f16ff */
[----:B------:R-:W-:Y:S01]  /*2550*/  IMAD R16, R64, c[0x0][0x190], RZ ;  /* 0x0000640040107a24 */ /* 0x000fe200078e02ff */
[-C--:B------:R-:W-:Y:S01]  /*2560*/  LEA.HI.X.SX32 R133, R34, R119.reuse, 0x2, P2 ;  /* 0x0000007722857211 */ /* 0x080fe200010f16ff */
[----:B------:R-:W-:Y:S01]  /*2570*/  IMAD.SHL.U32 R147, R207, 0x4, RZ ;  /* 0x00000004cf937824 */ /* 0x000fe200078e00ff */
[-C--:B------:R-:W-:Y:S01]  /*2580*/  LEA R120, P1, R38, R118.reuse, 0x2 ;  /* 0x0000007626787211 */ /* 0x080fe200078210ff */
[----:B------:R-:W-:Y:S01]  /*2590*/  IMAD.SHL.U32 R145, R205, 0x4, RZ ;  /* 0x00000004cd917824 */ /* 0x000fe200078e00ff */
[-C--:B------:R-:W-:Y:S01]  /*25a0*/  LEA R154, P2, R8, R118.reuse, 0x2 ;  /* 0x00000076089a7211 */ /* 0x080fe200078410ff */
[----:B------:R-:W-:Y:S01]  /*25b0*/  IMAD.SHL.U32 R143, R203, 0x4, RZ ;  /* 0x00000004cb8f7824 */ /* 0x000fe200078e00ff */
[-C--:B------:R-:W-:Y:S01]  /*25c0*/  LEA.HI.X.SX32 R121, R38, R119.reuse, 0x2, P1 ;  /* 0x0000007726797211 */ /* 0x080fe200008f16ff */
[----:B------:R-:W-:Y:S01]  /*25d0*/  IMAD.SHL.U32 R141, R201, 0x4, RZ ;  /* 0x00000004c98d7824 */ /* 0x000fe200078e00ff */
[-C--:B------:R-:W-:Y:S01]  /*25e0*/  LEA.HI.X.SX32 R155, R8, R119.reuse, 0x2, P2 ;  /* 0x00000077089b7211 */ /* 0x080fe200010f16ff */
[----:B------:R-:W-:Y:S01]  /*25f0*/  IMAD R8, R221, 0x2, R52 ;  /* 0x00000002dd087824 */ /* 0x000fe200078e0234 */
[-C--:B------:R-:W-:Y:S01]  /*2600*/  LEA R186, P1, R44, R118.reuse, 0x2 ;  /* 0x000000762cba7211 */ /* 0x080fe200078210ff */
[----:B------:R-:W-:Y:S01]  /*2610*/  IMAD.SHL.U32 R139, R199, 0x4, RZ ;  /* 0x00000004c78b7824 */ /* 0x000fe200078e00ff */
[-C--:B------:R-:W-:Y:S01]  /*2620*/  LEA R184, P2, R48, R118.reuse, 0x2 ;  /* 0x0000007630b87211 */ /* 0x080fe200078410ff */
[----:B------:R-:W-:Y:S01]  /*2630*/  IMAD.SHL.U32 R148, R208, 0x4, RZ ;  /* 0x00000004d0947824 */ /* 0x000fe200078e00ff */
[-C--:B------:R-:W-:Y:S01]  /*2640*/  LEA.HI.X.SX32 R187, R44, R119.reuse, 0x2, P1 ;  /* 0x000000772cbb7211 */ /* 0x080fe200008f16ff */
[----:B------:R-:W-:Y:S01]  /*2650*/  IMAD.SHL.U32 R146, R206, 0x4, RZ ;  /* 0x00000004ce927824 */ /* 0x000fe200078e00ff */
[----:B------:R-:W-:Y:S01]  /*2660*/  LEA.HI.X.SX32 R185, R48, R119, 0x2, P2 ;  /* 0x0000007730b97211 */ /* 0x000fe200010f16ff */
[----:B------:R-:W-:Y:S01]  /*2670*/  IMAD.SHL.U32 R144, R204, 0x4, RZ ;  /* 0x00000004cc907824 */ /* 0x000fe200078e00ff */
[-C--:B------:R-:W-:Y:S01]  /*2680*/  LEA R160, P1, R10, R118.reuse, 0x2 ;  /* 0x000000760aa07211 */ /* 0x080fe200078210ff */
[----:B------:R-:W-:Y:S01]  /*2690*/  IMAD.SHL.U32 R142, R202, 0x4, RZ ;  /* 0x00000004ca8e7824 */ /* 0x000fe200078e00ff */
[----:B------:R-:W-:-:S02]  /*26a0*/  LEA R156, P2, R8, R118, 0x2 ;  /* 0x00000076089c7211 */ /* 0x000fc400078410ff */
[-C--:B------:R-:W-:Y:S02]  /*26b0*/  LEA.HI.X.SX32 R161, R10, R119.reuse, 0x2, P1 ;  /* 0x000000770aa17211 */ /* 0x080fe400008f16ff */
[----:B------:R-:W-:Y:S02]  /*26c0*/  LEA.HI.X.SX32 R157, R8, R119, 0x2, P2 ;  /* 0x00000077089d7211 */ /* 0x000fe400010f16ff */
[----:B------:R-:W-:Y:S02]  /*26d0*/  ISETP.GE.AND P1, PT, R72, c[0x0][0x180], PT ;  /* 0x0000600048007a0c */ /* 0x000fe40003f26270 */
[----:B------:R-:W-:Y:S02]  /*26e0*/  ISETP.GE.AND P2, PT, R71, c[0x0][0x180], PT ;  /* 0x0000600047007a0c */ /* 0x000fe40003f46270 */
[C---:B------:R-:W-:Y:S02]  /*26f0*/  SEL R239, R235.reuse, RZ, !P1 ;  /* 0x000000ffebef7207 */ /* 0x040fe40004800000 */
[----:B------:R-:W-:-:S02]  /*2700*/  SEL R240, R235, RZ, !P2 ;  /* 0x000000ffebf07207 */ /* 0x000fc40005000000 */
[----:B------:R-:W-:Y:S02]  /*2710*/  ISETP.GE.AND P1, PT, R70, c[0x0][0x180], PT ;  /* 0x0000600046007a0c */ /* 0x000fe40003f26270 */
[----:B------:R-:W-:Y:S02]  /*2720*/  ISETP.GE.AND P2, PT, R214, c[0x0][0x180], PT ;  /* 0x00006000d6007a0c */ /* 0x000fe40003f46270 */
[C---:B------:R-:W-:Y:S02]  /*2730*/  SEL R241, R235.reuse, RZ, !P1 ;  /* 0x000000ffebf17207 */ /* 0x040fe40004800000 */
[----:B------:R-:W-:Y:S02]  /*2740*/  SEL R242, R235, RZ, !P2 ;  /* 0x000000ffebf27207 */ /* 0x000fe40005000000 */
[----:B------:R-:W-:Y:S02]  /*2750*/  ISETP.GE.AND P1, PT, R212, c[0x0][0x180], PT ;  /* 0x00006000d4007a0c */ /* 0x000fe40003f26270 */
[----:B------:R-:W-:-:S02]  /*2760*/  ISETP.GE.AND P2, PT, R182, c[0x0][0x180], PT ;  /* 0x00006000b6007a0c */ /* 0x000fc40003f46270 */
[C---:B------:R-:W-:Y:S02]  /*2770*/  SEL R243, R235.reuse, RZ, !P1 ;  /* 0x000000ffebf37207 */ /* 0x040fe40004800000 */
[C---:B------:R-:W-:Y:S02]  /*2780*/  SEL R244, R235.reuse, RZ, !P2 ;  /* 0x000000ffebf47207 */ /* 0x040fe40005000000 */
        /* <DEDUP_REMOVED lines=11> */
[----:B------:R-:W-:Y:S02]  /*2840*/  SEL R250, R235, RZ, !P2 ;  /* 0x000000ffebfa7207 */ /* 0x000fe40005000000 */
        /* <DEDUP_REMOVED lines=9> */
[----:B------:R-:W-:-:S02]  /*28e0*/  LEA R114, P2, R12, R118, 0x2 ;  /* 0x000000760c727211 */ /* 0x000fc400078410ff */
[----:B------:R-:W-:Y:S02]  /*28f0*/  SEL R222, R235, RZ, !P1 ;  /* 0x000000ffebde7207 */ /* 0x000fe40004800000 */
[-C--:B------:R-:W-:Y:S01]  /*2900*/  LEA.HI.X.SX32 R115, R12, R119.reuse, 0x2, P2 ;  /* 0x000000770c737211 */ /* 0x080fe200010f16ff */
[----:B------:R-:W-:Y:S01]  /*2910*/  IMAD R12, R56, c[0x0][0x190], RZ ;  /* 0x00006400380c7a24 */ /* 0x000fe200078e02ff */
[-C--:B------:R-:W-:Y:S02]  /*2920*/  LEA R110, P1, R4, R118.reuse, 0x2 ;  /* 0x00000076046e7211 */ /* 0x080fe400078210ff */
[----:B------:R-:W-:Y:S02]  /*2930*/  LEA R112, P2, R32, R118, 0x2 ;  /* 0x0000007620707211 */ /* 0x000fe400078410ff */
[-C--:B------:R-:W-:Y:S01]  /*2940*/  LEA.HI.X.SX32 R111, R4, R119.reuse, 0x2, P1 ;  /* 0x00000077046f7211 */ /* 0x080fe200008f16ff */
[----:B------:R-:W-:Y:S01]  /*2950*/  IMAD.SHL.U32 R4, R66, 0x4, RZ ;  /* 0x0000000442047824 */ /* 0x000fe200078e00ff */
[----:B------:R-:W-:-:S02]  /*2960*/  LEA.HI.X.SX32 R113, R32, R119, 0x2, P2 ;  /* 0x0000007720717211 */ /* 0x000fc400010f16ff */
        /* <DEDUP_REMOVED lines=10> */
[C---:B------:R-:W-:Y:S02]  /*2a10*/  SEL R13, R198.reuse, R13, !P0 ;  /* 0x0000000dc60d7207 */ /* 0x040fe40004000000 */
[----:B------:R-:W-:-:S02]  /*2a20*/  SEL R15, R198, R15, !P0 ;  /* 0x0000000fc60f7207 */ /* 0x000fc40004000000 */
[C---:B------:R-:W-:Y:S02]  /*2a30*/  SEL R19, R198.reuse, R33, !P0 ;  /* 0x00000021c6137207 */ /* 0x040fe40004000000 */
[C---:B---3--:R-:W-:Y:S01]  /*2a40*/  SEL R20, R198.reuse, R35, !P0 ;  /* 0x00000023c6147207 */ /* 0x048fe20004000000 */
[----:B------:R-:W-:Y:S01]  /*2a50*/  IMAD R10, R15, c[0x0][0x190], RZ ;  /* 0x000064000f0a7a24 */ /* 0x000fe200078e02ff */
[C---:B------:R-:W-:Y:S01]  /*2a60*/  SEL R21, R198.reuse, R37, !P0 ;  /* 0x00000025c6157207 */ /* 0x040fe20004000000 */
[----:B------:R-:W-:Y:S01]  /*2a70*/  IMAD R37, R221, 0x2, R8 ;  /* 0x00000002dd257824 */ /* 0x000fe200078e0208 */
[C---:B------:R-:W-:Y:S01]  /*2a80*/  SEL R22, R198.reuse, R39, !P0 ;  /* 0x00000027c6167207 */ /* 0x040fe20004000000 */
[----:B------:R-:W-:Y:S01]  /*2a90*/  IMAD R8, R11, c[0x0][0x190], RZ ;  /* 0x000064000b087a24 */ /* 0x000fe200078e02ff */
[----:B------:R-:W-:Y:S01]  /*2aa0*/  SEL R23, R198, R41, !P0 ;  /* 0x00000029c6177207 */ /* 0x000fe20004000000 */
[----:B------:R-:W-:Y:S01]  /*2ab0*/  IMAD R11, R54, c[0x0][0x190], RZ ;  /* 0x00006400360b7a24 */ /* 0x000fe200078e02ff */
[----:B------:R-:W-:Y:S01]  /*2ac0*/  SEL R24, R198, R43, !P0 ;  /* 0x0000002bc6187207 */ /* 0x000fe20004000000 */
[----:B------:R-:W-:Y:S01]  /*2ad0*/  IMAD R15, R62, c[0x0][0x190], RZ ;  /* 0x000064003e0f7a24 */ /* 0x000fe200078e02ff */
[C---:B------:R-:W-:Y:S01]  /*2ae0*/  SEL R25, R198.reuse, R45, !P0 ;  /* 0x0000002dc6197207 */ /* 0x040fe20004000000 */
        /* <DEDUP_REMOVED lines=21> */
[C---:B------:R-:W-:Y:S01]  /*2c40*/  SEL R196, R198.reuse, R65, !P0 ;  /* 0x00000041c6c47207 */ /* 0x040fe20004000000 */
[----:B------:R-:W-:Y:S01]  /*2c50*/  IMAD R9, R13, c[0x0][0x190], RZ ;  /* 0x000064000d097a24 */ /* 0x000fe200078e02ff */
[----:B------:R-:W-:Y:S01]  /*2c60*/  SEL R197, R198, R67, !P0 ;  /* 0x00000043c6c57207 */ /* 0x000fe20004000000 */
[----:B------:R-:W-:Y:S01]  /*2c70*/  IMAD R13, R58, c[0x0][0x190], RZ ;  /* 0x000064003a0d7a24 */ /* 0x000fe200078e02ff */
[----:B------:R-:W-:Y:S01]  /*2c80*/  SEL R227, R235, RZ, !P1 ;  /* 0x000000ffebe37207 */ /* 0x000fe20004800000 */
[----:B------:R-:W-:Y:S01]  /*2c90*/  IMAD R29, R29, c[0x0][0x190], RZ ;  /* 0x000064001d1d7a24 */ /* 0x000fe200078e02ff */
[----:B------:R-:W-:Y:S01]  /*2ca0*/  SEL R228, R235, RZ, !P2 ;  /* 0x000000ffebe47207 */ /* 0x000fe20005000000 */
[----:B------:R-:W-:Y:S01]  /*2cb0*/  IMAD R30, R30, c[0x0][0x190], RZ ;  /* 0x000064001e1e7a24 */ /* 0x000fe200078e02ff */
[----:B------:R-:W-:Y:S01]  /*2cc0*/  SEL R198, R198, R69, !P0 ;  /* 0x00000045c6c67207 */ /* 0x000fe20004000000 */
[----:B------:R-:W-:Y:S01]  /*2cd0*/  IMAD R31, R31, c[0x0][0x190], RZ ;  /* 0x000064001f1f7a24 */ /* 0x000fe200078e02ff */
[----:B------:R-:W-:Y:S01]  /*2ce0*/  ISETP.GE.AND P1, PT, R177, c[0x0][0x180], PT ;  /* 0x00006000b1007a0c */ /* 0x000fe20003f26270 */
[----:B------:R-:W-:Y:S01]  /*2cf0*/  IMAD R137, R137, c[0x0][0x190], RZ ;  /* 0x0000640089897a24 */ /* 0x000fe200078e02ff */
[----:B------:R-:W-:Y:S01]  /*2d00*/  ISETP.GE.AND P2, PT, R175, c[0x0][0x180], PT ;  /* 0x00006000af007a0c */ /* 0x000fe20003f46270 */
[----:B------:R-:W-:Y:S01]  /*2d10*/  IMAD R183, R183, c[0x0][0x190], RZ ;  /* 0x00006400b7b77a24 */ /* 0x000fe200078e02ff */
[----:B------:R-:W-:Y:S01]  /*2d20*/  ISETP.GE.AND P0, PT, R3, UR4, PT ;  /* 0x0000000403007c0c */ /* 0x000fe2000bf06270 */
[----:B------:R-:W-:Y:S01]  /*2d30*/  IMAD R194, R194, c[0x0][0x190], RZ ;  /* 0x00006400c2c27a24 */ /* 0x000fe200078e02ff */
[----:B------:R-:W-:Y:S01]  /*2d40*/  SEL R229, R235, RZ, !P1 ;  /* 0x000000ffebe57207 */ /* 0x000fe20004800000 */
[----:B------:R-:W-:Y:S01]  /*2d50*/  IMAD R195, R195, c[0x0][0x190], RZ ;  /* 0x00006400c3c37a24 */ /* 0x000fe200078e02ff */
[----:B------:R-:W-:Y:S01]  /*2d60*/  SEL R230, R235, RZ, !P2 ;  /* 0x000000ffebe67207 */ /* 0x000fe20005000000 */
[----:B------:R-:W-:Y:S01]  /*2d70*/  IMAD R196, R196, c[0x0][0x190], RZ ;  /* 0x00006400c4c47a24 */ /* 0x000fe200078e02ff */
[----:B------:R-:W-:Y:S01]  /*2d80*/  ISETP.GE.AND P1, PT, R173, c[0x0][0x180], PT ;  /* 0x00006000ad007a0c */ /* 0x000fe20003f26270 */
[----:B------:R-:W-:Y:S01]  /*2d90*/  IMAD R197, R197, c[0x0][0x190], RZ ;  /* 0x00006400c5c57a24 */ /* 0x000fe200078e02ff */
[----:B------:R-:W-:Y:S01]  /*2da0*/  ISETP.GE.AND P2, PT, R171, c[0x0][0x180], PT ;  /* 0x00006000ab007a0c */ /* 0x000fe20003f46270 */
[----:B------:R-:W-:Y:S01]  /*2db0*/  IMAD R198, R198, c[0x0][0x190], RZ ;  /* 0x00006400c6c67a24 */ /* 0x000fe200078e02ff */
[----:B------:R-:W-:-:S02]  /*2dc0*/  SEL R126, RZ, 0x4, P0 ;  /* 0x00000004ff7e7807 */ /* 0x000fc40000000000 */
[----:B------:R-:W-:Y:S02]  /*2dd0*/  ISETP.GE.AND P0, PT, R72, UR4, PT ;  /* 0x0000000448007c0c */ /* 0x000fe4000bf06270 */
[C---:B------:R-:W-:Y:S02]  /*2de0*/  SEL R231, R235.reuse, RZ, !P1 ;  /* 0x000000ffebe77207 */ /* 0x040fe40004800000 */
[----:B------:R-:W-:Y:S02]  /*2df0*/  SEL R232, R235, RZ, !P2 ;  /* 0x000000ffebe87207 */ /* 0x000fe40005000000 */
[----:B------:R-:W-:Y:S02]  /*2e00*/  ISETP.GE.AND P3, PT, R73, c[0x0][0x180], PT ;  /* 0x0000600049007a0c */ /* 0x000fe40003f66270 */
[----:B------:R-:W-:Y:S02]  /*2e10*/  ISETP.GE.AND P1, PT, R168, c[0x0][0x180], PT ;  /* 0x00006000a8007a0c */ /* 0x000fe40003f26270 */
[----:B------:R-:W-:-:S02]  /*2e20*/  ISETP.GE.AND P2, PT, R167, c[0x0][0x180], PT ;  /* 0x00006000a7007a0c */ /* 0x000fc40003f46270 */
[----:B------:R-:W-:Y:S02]  /*2e30*/  SEL R122, RZ, 0x4, P0 ;  /* 0x00000004ff7a7807 */ /* 0x000fe40000000000 */
[----:B------:R-:W-:Y:S02]  /*2e40*/  ISETP.GE.AND P0, PT, R68, c[0x0][0x180], PT ;  /* 0x0000600044007a0c */ /* 0x000fe40003f06270 */
[C---:B------:R-:W-:Y:S02]  /*2e50*/  SEL R238, R235.reuse, RZ, !P3 ;  /* 0x000000ffebee7207 */ /* 0x040fe40005800000 */
[C---:B------:R-:W-:Y:S02]  /*2e60*/  SEL R233, R235.reuse, RZ, !P1 ;  /* 0x000000ffebe97207 */ /* 0x040fe40004800000 */
[C---:B------:R-:W-:Y:S02]  /*2e70*/  SEL R234, R235.reuse, RZ, !P2 ;  /* 0x000000ffebea7207 */ /* 0x040fe40005000000 */
[----:B------:R-:W-:-:S02]  /*2e80*/  SEL R235, R235, RZ, !P0 ;  /* 0x000000ffebeb7207 */ /* 0x000fc40004000000 */
[-C--:B------:R-:W-:Y:S02]  /*2e90*/  LEA R108, P0, R36, R118.reuse, 0x2 ;  /* 0x00000076246c7211 */ /* 0x080fe400078010ff */
[----:B------:R-:W-:Y:S02]  /*2ea0*/  ISETP.GE.AND P1, PT, R74, UR4, PT ;  /* 0x000000044a007c0c */ /* 0x000fe4000bf26270 */
[-C--:B------:R-:W-:Y:S02]  /*2eb0*/  LEA.HI.X.SX32 R109, R36, R119.reuse, 0x2, P0 ;  /* 0x00000077246d7211 */ /* 0x080fe400000f16ff */
[C---:B------:R-:W-:Y:S02]  /*2ec0*/  LEA R104, P0, R40.reuse, R118, 0x2 ;  /* 0x0000007628687211 */ /* 0x040fe400078010ff */
[----:B------:R-:W-:Y:S02]  /*2ed0*/  SEL R127, RZ, 0x4, P1 ;  /* 0x00000004ff7f7807 */ /* 0x000fe40000800000 */
[----:B------:R-:W-:-:S02]  /*2ee0*/  LEA.HI.X.SX32 R105, R40, R119, 0x2, P0 ;  /* 0x0000007728697211 */ /* 0x000fc400000f16ff */
[CC--:B------:R-:W-:Y:S02]  /*2ef0*/  LEA R32, P0, R42.reuse, R118.reuse, 0x2 ;  /* 0x000000762a207211 */ /* 0x0c0fe400078010ff */
[----:B------:R-:W-:Y:S02]  /*2f00*/  ISETP.GE.AND P1, PT, R71, UR4, PT ;  /* 0x0000000447007c0c */ /* 0x000fe4000bf26270 */
[-C--:B------:R-:W-:Y:S02]  /*2f10*/  LEA.HI.X.SX32 R33, R42, R119.reuse, 0x2, P0 ;  /* 0x000000772a217211 */ /* 0x080fe400000f16ff */
[C---:B------:R-:W-:Y:S02]  /*2f20*/  LEA R96, P0, R46.reuse, R118, 0x2 ;  /* 0x000000762e607211 */ /* 0x040fe400078010ff */
[----:B------:R-:W-:Y:S02]  /*2f30*/  SEL R123, RZ, 0x4, P1 ;  /* 0x00000004ff7b7807 */ /* 0x000fe40000800000 */
[----:B------:R-:W-:-:S02]  /*2f40*/  LEA.HI.X.SX32 R97, R46, R119, 0x2, P0 ;  /* 0x000000772e617211 */ /* 0x000fc400000f16ff */
[-C--:B------:R-:W-:Y:S02]  /*2f50*/  LEA R102, P0, R50, R118.reuse, 0x2 ;  /* 0x0000007632667211 */ /* 0x080fe400078010ff */
[----:B------:R-:W-:Y:S02]  /*2f60*/  IADD3 R34, P1, R4, c[0x0][0x168], RZ ;  /* 0x00005a0004227a10 */ /* 0x000fe40007f3e0ff */
[-C--:B------:R-:W-:Y:S02]  /*2f70*/  LEA.HI.X.SX32 R103, R50, R119.reuse, 0x2, P0 ;  /* 0x0000007732677211 */ /* 0x080fe400000f16ff */
[----:B------:R-:W-:Y:S02]  /*2f80*/  LEA R100, P0, R52, R118, 0x2 ;  /* 0x0000007634647211 */ /* 0x000fe400078010ff */
[----:B------:R-:W-:Y:S02]  /*2f90*/  LEA.HI.X.SX32 R35, R66, c[0x0][0x16c], 0x2, P1 ;  /* 0x00005b0042237a11 */ /* 0x000fe400008f16ff */
[----:B------:R-:W-:-:S02]  /*2fa0*/  LEA.HI.X.SX32 R101, R52, R119, 0x2, P0 ;  /* 0x0000007734657211 */ /* 0x000fc400000f16ff */
[----:B------:R-:W-:Y:S02]  /*2fb0*/  LEA R98, P0, R37, R118, 0x2 ;  /* 0x0000007625627211 */ /* 0x000fe400078010ff */
[-C--:B------:R-:W-:Y:S02]  /*2fc0*/  LEA R106, P1, R7, R34.reuse, 0x2 ;  /* 0x00000022076a7211 */ /* 0x080fe400078210ff */
[----:B------:R-:W-:Y:S02]  /*2fd0*/  LEA.HI.X.SX32 R99, R37, R119, 0x2, P0 ;  /* 0x0000007725637211 */ /* 0x000fe400000f16ff */
[-C--:B------:R-:W-:Y:S02]  /*2fe0*/  LEA R80, P0, R8, R34.reuse, 0x2 ;  /* 0x0000002208507211 */ /* 0x080fe400078010ff */
[----:B------:R-:W-:Y:S02]  /*2ff0*/  LEA.HI.X.SX32 R107, R7, R35, 0x2, P1 ;  /* 0x00000023076b7211 */ /* 0x000fe400008f16ff */
[----:B------:R-:W-:-:S02]  /*3000*/  LEA R64, P1, R9, R34, 0x2 ;  /* 0x0000002209407211 */ /* 0x000fc400078210ff */
[-C--:B------:R-:W-:Y:S02]  /*3010*/  LEA.HI.X.SX32 R81, R8, R35.reuse, 0x2, P0 ;  /* 0x0000002308517211 */ /* 0x080fe400000f16ff */
[CC--:B------:R-:W-:Y:S02]  /*3020*/  LEA R48, P0, R10.reuse, R34.reuse, 0x2 ;  /* 0x000000220a307211 */ /* 0x0c0fe400078010ff */
[-C--:B------:R-:W-:Y:S02]  /*3030*/  LEA.HI.X.SX32 R65, R9, R35.reuse, 0x2, P1 ;  /* 0x0000002309417211 */ /* 0x080fe400008f16ff */
        /* <DEDUP_REMOVED lines=27> */
[----:B------:R-:W-:Y:S02]  /*31f0*/  ISETP.GE.AND P2, PT, R73, UR4, PT ;  /* 0x0000000449007c0c */ /* 0x000fe4000bf46270 */
[-C--:B------:R-:W-:Y:S02]  /*3200*/  LEA.HI.X.SX32 R89, R23, R35.reuse, 0x2, P1 ;  /* 0x0000002317597211 */ /* 0x080fe400008f16ff */
[-C--:B------:R-:W-:Y:S02]  /*3210*/  LEA R56, P1, R25, R34.reuse, 0x2 ;  /* 0x0000002219387211 */ /* 0x080fe400078210ff */
[----:B------:R-:W-:Y:S02]  /*3220*/  LEA.HI.X.SX32 R73, R24, R35, 0x2, P0 ;  /* 0x0000002318497211 */ /* 0x000fe400000f16ff */
[----:B------:R-:W-:Y:S02]  /*3230*/  LEA R40, P0, R26, R34, 0x2 ;  /* 0x000000221a287211 */ /* 0x000fe400078010ff */
[----:B------:R-:W-:-:S02]  /*3240*/  SEL R138, RZ, 0x4, P2 ;  /* 0x00000004ff8a7807 */ /* 0x000fc40001000000 */
[-C--:B------:R-:W-:Y:S02]  /*3250*/  LEA.HI.X.SX32 R57, R25, R35.reuse, 0x2, P1 ;  /* 0x0000002319397211 */ /* 0x080fe400008f16ff */
[----:B------:R-:W-:Y:S02]  /*3260*/  ISETP.GE.AND P2, PT, R70, UR4, PT ;  /* 0x0000000446007c0c */ /* 0x000fe4000bf46270 */
[CC--:B------:R-:W-:Y:S02]  /*3270*/  LEA R86, P1, R27.reuse, R34.reuse, 0x2 ;  /* 0x000000221b567211 */ /* 0x0c0fe400078210ff */
[-C--:B------:R-:W-:Y:S02]  /*3280*/  LEA.HI.X.SX32 R41, R26, R35.reuse, 0x2, P0 ;  /* 0x000000231a297211 */ /* 0x080fe400000f16ff */
[----:B------:R-:W-:Y:S02]  /*3290*/  LEA R70, P0, R28, R34, 0x2 ;  /* 0x000000221c467211 */ /* 0x000fe400078010ff */
[----:B------:R-:W-:-:S02]  /*32a0*/  LEA.HI.X.SX32 R87, R27, R35, 0x2, P1 ;  /* 0x000000231b577211 */ /* 0x000fc400008f16ff */
[CC--:B------:R-:W-:Y:S02]  /*32b0*/  LEA R54, P1, R29.reuse, R34.reuse, 0x2 ;  /* 0x000000221d367211 */ /* 0x0c0fe400078210ff */
[-C--:B------:R-:W-:Y:S02]  /*32c0*/  LEA.HI.X.SX32 R71, R28, R35.reuse, 0x2, P0 ;  /* 0x000000231c477211 */ /* 0x080fe400000f16ff */
[CC--:B------:R-:W-:Y:S02]  /*32d0*/  LEA R38, P0, R30.reuse, R34.reuse, 0x2 ;  /* 0x000000221e267211 */ /* 0x0c0fe400078010ff */
[-C--:B------:R-:W-:Y:S02]  /*32e0*/  LEA.HI.X.SX32 R55, R29, R35.reuse, 0x2, P1 ;  /* 0x000000231d377211 */ /* 0x080fe400008f16ff */
[----:B------:R-:W-:Y:S02]  /*32f0*/  LEA R84, P1, R31, R34, 0x2 ;  /* 0x000000221f547211 */ /* 0x000fe400078210ff */
[----:B------:R-:W-:-:S02]  /*3300*/  LEA.HI.X.SX32 R39, R30, R35, 0x2, P0 ;  /* 0x000000231e277211 */ /* 0x000fc400000f16ff */
[-C--:B------:R-:W-:Y:S02]  /*3310*/  LEA R68, P0, R137, R34.reuse, 0x2 ;  /* 0x0000002289447211 */ /* 0x080fe400078010ff */
[-C--:B------:R-:W-:Y:S02]  /*3320*/  LEA.HI.X.SX32 R85, R31, R35.reuse, 0x2, P1 ;  /* 0x000000231f557211 */ /* 0x080fe400008f16ff */
[-C--:B------:R-:W-:Y:S02]  /*3330*/  LEA R52, P1, R183, R34.reuse, 0x2 ;  /* 0x00000022b7347211 */ /* 0x080fe400078210ff */
        /* <DEDUP_REMOVED lines=9> */
[C---:B------:R-:W-:Y:S02]  /*33d0*/  LEA R34, P0, R198.reuse, R34, 0x2 ;  /* 0x00000022c6227211 */ /* 0x040fe400078010ff */
[-C--:B------:R-:W-:Y:S02]  /*33e0*/  LEA.HI.X.SX32 R51, R197, R35.reuse, 0x2, P1 ;  /* 0x00000023c5337211 */ /* 0x080fe400008f16ff */
[----:B------:R-:W-:Y:S02]  /*33f0*/  LEA.HI.X.SX32 R35, R198, R35, 0x2, P0 ;  /* 0x00000023c6237211 */ /* 0x000fe400000f16ff */
[----:B------:R-:W-:Y:S02]  /*3400*/  IADD3 R192, P0, R149, R118, RZ ;  /* 0x0000007695c07210 */ /* 0x000fe40007f1e0ff */
[----:B------:R-:W-:Y:S01]  /*3410*/  ISETP.GT.AND P3, PT, R140, 0x7f, PT ;  /* 0x0000007f8c00780c */ /* 0x000fe20003f64270 */
[----:B------:R-:W-:Y:S01]  /*3420*/  IMAD.SHL.U32 R140, R200, 0x4, RZ ;  /* 0x00000004c88c7824 */ /* 0x000fe200078e00ff */
[----:B------:R-:W-:-:S02]  /*3430*/  LEA.HI.X.SX32 R193, R209, R119, 0x2, P0 ;  /* 0x00000077d1c17211 */ /* 0x000fc400000f16ff */
[-C--:B------:R-:W-:Y:S02]  /*3440*/  IADD3 R190, P0, R147, R118.reuse, RZ ;  /* 0x0000007693be7210 */ /* 0x080fe40007f1e0ff */
[----:B------:R-:W-:Y:S02]  /*3450*/  SEL R126, R126, RZ, P3 ;  /* 0x000000ff7e7e7207 */ /* 0x000fe40001800000 */
[-C--:B------:R-:W-:Y:S02]  /*3460*/  LEA.HI.X.SX32 R191, R207, R119.reuse, 0x2, P0 ;  /* 0x00000077cfbf7211 */ /* 0x080fe400000f16ff */
[----:B------:R-:W-:Y:S02]  /*3470*/  IADD3 R158, P0, R145, R118, RZ ;  /* 0x00000076919e7210 */ /* 0x000fe40007f1e0ff */
[----:B------:R-:W-:Y:S02]  /*3480*/  ISETP.NE.U32.AND P5, PT, R126, RZ, PT ;  /* 0x000000ff7e00720c */ /* 0x000fe40003fa5070 */
        /* <DEDUP_REMOVED lines=11> */
[----:B------:R-:W-:Y:S02]  /*3540*/  @P5 LOP3.LUT R236, R236, 0x4, RZ, 0xfc, !PT ;  /* 0x00000004ecec5812 */ /* 0x000fe400078efcff */
[----:B------:R-:W-:-:S02]  /*3550*/  LEA.HI.X.SX32 R153, R208, R119, 0x2, P0 ;  /* 0x00000077d0997211 */ /* 0x000fc400000f16ff */
[-C--:B------:R-:W-:Y:S02]  /*3560*/  IADD3 R134, P0, R146, R118.reuse, RZ ;  /* 0x0000007692867210 */ /* 0x080fe40007f1e0ff */
[----:B------:R-:W-:Y:S02]  /*3570*/  SEL R122, R122, RZ, P3 ;  /* 0x000000ff7a7a7207 */ /* 0x000fe40001800000 */
[-C--:B------:R-:W-:Y:S02]  /*3580*/  LEA.HI.X.SX32 R135, R206, R119.reuse, 0x2, P0 ;  /* 0x00000077ce877211 */ /* 0x080fe400000f16ff */
[----:B------:R-:W-:Y:S02]  /*3590*/  IADD3 R130, P0, R144, R118, RZ ;  /* 0x0000007690827210 */ /* 0x000fe40007f1e0ff */
[----:B------:R-:W-:Y:S02]  /*35a0*/  SEL R220, RZ, 0x4, P2 ;  /* 0x00000004ffdc7807 */ /* 0x000fe40001000000 */
[----:B------:R-:W-:-:S02]  /*35b0*/  LEA.HI.X.SX32 R131, R204, R119, 0x2, P0 ;  /* 0x00000077cc837211 */ /* 0x000fc400000f16ff */
[----:B------:R-:W-:Y:S02]  /*35c0*/  IADD3 R126, P0, R142, R118, RZ ;  /* 0x000000768e7e7210 */ /* 0x000fe40007f1e0ff */
[----:B------:R-:W-:Y:S01]  /*35d0*/  ISETP.NE.U32.AND P2, PT, R138, RZ, PT ;  /* 0x000000ff8a00720c */ /* 0x000fe20003f45070 */
[----:B------:R-:W-:Y:S01]  /*35e0*/  IMAD.SHL.U32 R138, R6, 0x4, RZ ;  /* 0x00000004068a7824 */ /* 0x000fe200078e00ff */
[----:B------:R-:W-:Y:S02]  /*35f0*/  LOP3.LUT R236, R236, 0xfffffff7, RZ, 0xc0, !PT ;  /* 0xfffffff7ecec7812 */ /* 0x000fe400078ec0ff */
[----:B------:R-:W-:Y:S02]  /*3600*/  LEA.HI.X.SX32 R127, R202, R119, 0x2, P0 ;  /* 0x00000077ca7f7211 */ /* 0x000fe400000f16ff */
[----:B------:R-:W-:Y:S02]  /*3610*/  SEL R123, R123, RZ, P3 ;  /* 0x000000ff7b7b7207 */ /* 0x000fe40001800000 */
[----:B------:R-:W-:-:S02]  /*3620*/  ISETP.NE.U32.AND P0, PT, R122, RZ, PT ;  /* 0x000000ff7a00720c */ /* 0x000fc40003f05070 */
[-C--:B------:R-:W-:Y:S02]  /*3630*/  IADD3 R122, P6, R140, R118.reuse, RZ ;  /* 0x000000768c7a7210 */ /* 0x080fe40007fde0ff */
[----:B------:R-:W-:Y:S02]  /*3640*/  @P4 LOP3.LUT R236, R236, 0x8, RZ, 0xfc, !PT ;  /* 0x00000008ecec4812 */ /* 0x000fe400078efcff */
[----:B------:R-:W-:Y:S02]  /*3650*/  ISETP.NE.U32.AND P1, PT, R123, RZ, PT ;  /* 0x000000ff7b00720c */ /* 0x000fe40003f25070 */
[----:B------:R-:W-:Y:S02]  /*3660*/  LEA.HI.X.SX32 R123, R200, R119, 0x2, P6 ;  /* 0x00000077c87b7211 */ /* 0x000fe400030f16ff */
[----:B------:R-:W-:Y:S02]  /*3670*/  IADD3 R118, P6, R138, R118, RZ ;  /* 0x000000768a767210 */ /* 0x000fe40007fde0ff */
[----:B------:R-:W-:-:S02]  /*3680*/  LOP3.LUT R236, R236, 0xffffffef, RZ, 0xc0, !PT ;  /* 0xffffffefecec7812 */ /* 0x000fc400078ec0ff */
[----:B------:R-:W-:Y:S02]  /*3690*/  LEA.HI.X.SX32 R119, R6, R119, 0x2, P6 ;  /* 0x0000007706777211 */ /* 0x000fe400030f16ff */
[----:B------:R-:W-:Y:S02]  /*36a0*/  @P2 LOP3.LUT R236, R236, 0x10, RZ, 0xfc, !PT ;  /* 0x00000010ecec2812 */ /* 0x000fe400078efcff */
[----:B------:R-:W-:Y:S02]  /*36b0*/  ISETP.NE.U32.AND P6, PT, R136, RZ, PT ;  /* 0x000000ff8800720c */ /* 0x000fe40003fc5070 */
[----:B------:R-:W-:Y:S02]  /*36c0*/  ISETP.NE.U32.AND P2, PT, R237, RZ, PT ;  /* 0x000000ffed00720c */ /* 0x000fe40003f45070 */
[----:B------:R-:W-:Y:S02]  /*36d0*/  ISETP.NE.U32.AND P4, PT, R238, RZ, PT ;  /* 0x000000ffee00720c */ /* 0x000fe40003f85070 */
[----:B------:R-:W-:-:S02]  /*36e0*/  ISETP.NE.U32.AND P5, PT, R239, RZ, PT ;  /* 0x000000ffef00720c */ /* 0x000fc40003fa5070 */
[----:B------:R-:W-:Y:S02]  /*36f0*/  LOP3.LUT R136, R0, 0x40, RZ, 0x3c, !PT ;  /* 0x0000004000887812 */ /* 0x000fe400078e3cff */
[C---:B------:R-:W-:Y:S02]  /*3700*/  LOP3.LUT R237, R3.reuse, 0x2, RZ, 0xfc, !PT ;  /* 0x0000000203ed7812 */ /* 0x040fe400078efcff */
[----:B------:R-:W-:Y:S01]  /*3710*/  SEL R220, R220, RZ, P3 ;  /* 0x000000ffdcdc7207 */ /* 0x000fe20001800000 */
[----:B------:R1:W-:Y:S01]  /*3720*/  LDGSTS.E [R0], [R192.64], P6 ;  /* 0x00000000c0007fae */ /* 0x0003e2000b12184a */
[----:B------:R-:W-:Y:S02]  /*3730*/  ISETP.NE.U32.AND P6, PT, R240, RZ, PT ;  /* 0x000000fff000720c */ /* 0x000fe40003fc5070 */
[----:B------:R-:W-:Y:S01]  /*3740*/  LOP3.LUT R238, R3, 0x6, RZ, 0xfc, !PT ;  /* 0x0000000603ee7812 */ /* 0x000fe200078efcff */
[----:B------:R2:W-:Y:S01]  /*3750*/  LDGSTS.E [R0+0x400], [R190.64], P2 ;  /* 0x00400000be007fae */ /* 0x0005e2000912184a */
[----:B------:R-:W-:-:S03]  /*3760*/  ISETP.NE.U32.AND P2, PT, R241, RZ, PT ;  /* 0x000000fff100720c */ /* 0x000fc60003f45070 */
        /* <DEDUP_REMOVED lines=21> */
[----:B------:R-:W-:Y:S02]  /*38c0*/  ISETP.NE.U32.AND P6, PT, R164, RZ, PT ;  /* 0x000000ffa400720c */ /* 0x000fe40003fc5070 */
[C---:B------:R-:W-:Y:S01]  /*38d0*/  LOP3.LUT R164, R2.reuse, 0x60, RZ, 0x3c, !PT ;  /* 0x0000006002a47812 */ /* 0x040fe200078e3cff */
[----:B------:R1:W-:Y:S01]  /*38e0*/  LDGSTS.E [R0+0x3400], [R184.64], P2 ;  /* 0x03400000b8007fae */ /* 0x0003e2000912184a */
[----:B------:R-:W-:Y:S02]  /*38f0*/  ISETP.NE.U32.AND P2, PT, R165, RZ, PT ;  /* 0x000000ffa500720c */ /* 0x000fe40003f45070 */
[----:B------:R-:W-:Y:S01]  /*3900*/  LOP3.LUT R165, R2, 0x40, RZ, 0x3c, !PT ;  /* 0x0000004002a57812 */ /* 0x000fe200078e3cff */
[----:B------:R1:W-:Y:S01]  /*3910*/  LDGSTS.E [R0+0x3800], [R160.64], P4 ;  /* 0x03800000a0007fae */ /* 0x0003e2000a12184a */
[----:B------:R-:W-:Y:S02]  /*3920*/  ISETP.NE.U32.AND P4, PT, R166, RZ, PT ;  /* 0x000000ffa600720c */ /* 0x000fe40003f85070 */
[----:B------:R-:W-:Y:S01]  /*3930*/  LOP3.LUT R166, R2, 0x20, RZ, 0x3c, !PT ;  /* 0x0000002002a67812 */ /* 0x000fe200078e3cff */
[----:B------:R2:W-:Y:S01]  /*3940*/  LDGSTS.E [R0+0x3c00], [R156.64], P5 ;  /* 0x03c000009c007fae */ /* 0x0005e2000a92184a */
[----:B------:R-:W-:-:S03]  /*3950*/  ISETP.NE.U32.AND P5, PT, R222, RZ, PT ;  /* 0x000000ffde00720c */ /* 0x000fc60003fa5070 */
[----:B------:R3:W-:Y:S01]  /*3960*/  LDGSTS.E [R136+0x200], [R152.64], P6 ;  /* 0x0020000098887fae */ /* 0x0007e2000b12184a */
[----:B------:R-:W-:Y:S01]  /*3970*/  ISETP.NE.U32.AND P6, PT, R223, RZ, PT ;  /* 0x000000ffdf00720c */ /* 0x000fe20003fc5070 */
[----:B------:R-:W-:Y:S02]  /*3980*/  IMAD.SHL.U32 R223, R221, 0x40, RZ ;  /* 0x00000040dddf7824 */ /* 0x000fe400078e00ff */
[----:B------:R4:W-:Y:S01]  /*3990*/  LDGSTS.E [R136+0x600], [R134.64], P2 ;  /* 0x0060000086887fae */ /* 0x0009e2000912184a */
[----:B------:R-:W-:Y:S01]  /*39a0*/  ISETP.NE.U32.AND P2, PT, R224, RZ, PT ;  /* 0x000000ffe000720c */ /* 0x000fe20003f45070 */
[----:B-1----:R-:W-:Y:S02]  /*39b0*/  IMAD.WIDE R192, R223, 0x4, R192 ;  /* 0x00000004dfc07825 */ /* 0x002fe400078e02c0 */
[----:B------:R1:W-:Y:S01]  /*39c0*/  LDGSTS.E [R136+0xa00], [R130.64], P4 ;  /* 0x00a0000082887fae */ /* 0x0003e2000a12184a */
[----:B------:R-:W-:Y:S01]  /*39d0*/  ISETP.NE.U32.AND P4, PT, R225, RZ, PT ;  /* 0x000000ffe100720c */ /* 0x000fe20003f85070 */
[----:B--2---:R-:W-:-:S02]  /*39e0*/  IMAD.WIDE R190, R223, 0x4, R190 ;  /* 0x00000004dfbe7825 */ /* 0x004fc400078e02be */
[----:B------:R2:W-:Y:S01]  /*39f0*/  LDGSTS.E [R136+0xe00], [R126.64], P5 ;  /* 0x00e000007e887fae */ /* 0x0005e2000a92184a */
[----:B------:R-:W-:Y:S01]  /*3a00*/  ISETP.NE.U32.AND P5, PT, R226, RZ, PT ;  /* 0x000000ffe200720c */ /* 0x000fe20003fa5070 */
[----:B---3--:R-:W-:Y:S02]  /*3a10*/  IMAD.WIDE R158, R223, 0x4, R158 ;  /* 0x00000004df9e7825 */ /* 0x008fe400078e029e */
[----:B------:R3:W-:Y:S01]  /*3a20*/  LDGSTS.E [R136+0x1200], [R122.64], P6 ;  /* 0x012000007a887fae */ /* 0x0007e2000b12184a */
[----:B------:R-:W-:Y:S01]  /*3a30*/  ISETP.NE.U32.AND P6, PT, R227, RZ, PT ;  /* 0x000000ffe300720c */ /* 0x000fe20003fc5070 */
[C---:B----4-:R-:W-:Y:S02]  /*3a40*/  IMAD.WIDE R128, R223.reuse, 0x4, R128 ;  /* 0x00000004df807825 */ /* 0x050fe400078e0280 */
[----:B------:R4:W-:Y:S01]  /*3a50*/  LDGSTS.E [R136+0x1600], [R118.64], P2 ;  /* 0x0160000076887fae */ /* 0x0009e2000912184a */
[----:B------:R-:W-:Y:S01]  /*3a60*/  ISETP.NE.U32.AND P2, PT, R228, RZ, PT ;  /* 0x000000ffe400720c */ /* 0x000fe20003f45070 */
[----:B-----5:R-:W-:-:S02]  /*3a70*/  IMAD.WIDE R188, R223, 0x4, R188 ;  /* 0x00000004dfbc7825 */ /* 0x020fc400078e02bc */
[----:B------:R5:W-:Y:S01]  /*3a80*/  LDGSTS.E [R136+0x1a00], [R114.64], P4 ;  /* 0x01a0000072887fae */ /* 0x000be2000a12184a */
[----:B------:R-:W-:Y:S01]  /*3a90*/  ISETP.NE.U32.AND P4, PT, R229, RZ, PT ;  /* 0x000000ffe500720c */ /* 0x000fe20003f85070 */
[C---:B------:R-:W-:Y:S02]  /*3aa0*/  IMAD.WIDE R162, R223.reuse, 0x4, R162 ;  /* 0x00000004dfa27825 */ /* 0x040fe400078e02a2 */
[----:B------:R1:W-:Y:S01]  /*3ab0*/  LDGSTS.E [R136+0x1e00], [R110.64], P5 ;  /* 0x01e000006e887fae */ /* 0x0003e2000a92184a */
[----:B------:R-:W-:Y:S01]  /*3ac0*/  ISETP.NE.U32.AND P5, PT, R230, RZ, PT ;  /* 0x000000ffe600720c */ /* 0x000fe20003fa5070 */
[C---:B------:R-:W-:Y:S02]  /*3ad0*/  IMAD.WIDE R150, R223.reuse, 0x4, R150 ;  /* 0x00000004df967825 */ /* 0x040fe400078e0296 */
[----:B------:R1:W-:Y:S01]  /*3ae0*/  LDGSTS.E [R136+0x2200], [R112.64], P6 ;  /* 0x0220000070887fae */ /* 0x0003e2000b12184a */
[----:B------:R-:W-:Y:S01]  /*3af0*/  ISETP.NE.U32.AND P6, PT, R234, RZ, PT ;  /* 0x000000ffea00720c */ /* 0x000fe20003fc5070 */
[----:B------:R-:W-:-:S02]  /*3b00*/  IMAD.WIDE R124, R223, 0x4, R124 ;  /* 0x00000004df7c7825 */ /* 0x000fc400078e027c */
[----:B------:R1:W-:Y:S01]  /*3b10*/  LDGSTS.E [R136+0x2600], [R108.64], P2 ;  /* 0x026000006c887fae */ /* 0x0003e2000912184a */
[----:B------:R-:W-:Y:S01]  /*3b20*/  ISETP.NE.U32.AND P2, PT, R231, RZ, PT ;  /* 0x000000ffe700720c */ /* 0x000fe20003f45070 */
[C---:B------:R-:W-:Y:S02]  /*3b30*/  IMAD.WIDE R116, R223.reuse, 0x4, R116 ;  /* 0x00000004df747825 */ /* 0x040fe400078e0274 */
[----:B------:R1:W-:Y:S01]  /*3b40*/  LDGSTS.E [R136+0x2a00], [R104.64], P4 ;  /* 0x02a0000068887fae */ /* 0x0003e2000a12184a */
[----:B------:R-:W-:Y:S01]  /*3b50*/  ISETP.NE.U32.AND P4, PT, R232, RZ, PT ;  /* 0x000000ffe800720c */ /* 0x000fe20003f85070 */
[----:B------:R-:W-:Y:S02]  /*3b60*/  IMAD.WIDE R132, R223, 0x4, R132 ;  /* 0x00000004df847825 */ /* 0x000fe400078e0284 */
[----:B------:R1:W-:Y:S01]  /*3b70*/  LDGSTS.E [R136+0x2e00], [R32.64], P5 ;  /* 0x02e0000020887fae */ /* 0x0003e2000a92184a */
[----:B------:R-:W-:Y:S01]  /*3b80*/  ISETP.NE.U32.AND P5, PT, R233, RZ, PT ;  /* 0x000000ffe900720c */ /* 0x000fe20003fa5070 */
[----:B------:R-:W-:-:S04]  /*3b90*/  IMAD.WIDE R120, R223, 0x4, R120 ;  /* 0x00000004df787825 */ /* 0x000fc800078e0278 */
[----:B------:R1:W-:Y:S01]  /*3ba0*/  LDGSTS.E [R136+0x3200], [R96.64], P2 ;  /* 0x0320000060887fae */ /* 0x0003e2000912184a */
[C---:B------:R-:W-:Y:S01]  /*3bb0*/  LOP3.LUT P2, RZ, R236.reuse, 0x10, RZ, 0xc0, !PT ;  /* 0x00000010ecff7812 */ /* 0x040fe2000784c0ff */
[C---:B------:R-:W-:Y:S02]  /*3bc0*/  IMAD.WIDE R154, R223.reuse, 0x4, R154 ;  /* 0x00000004df9a7825 */ /* 0x040fe400078e029a */
[----:B------:R1:W-:Y:S01]  /*3bd0*/  LDGSTS.E [R136+0x3600], [R102.64], P4 ;  /* 0x0360000066887fae */ /* 0x0003e2000a12184a */
[C---:B------:R-:W-:Y:S01]  /*3be0*/  LOP3.LUT P4, RZ, R236.reuse, 0x8, RZ, 0xc0, !PT ;  /* 0x00000008ecff7812 */ /* 0x040fe2000788c0ff */
[C---:B------:R-:W-:Y:S02]  /*3bf0*/  IMAD.WIDE R186, R223.reuse, 0x4, R186 ;  /* 0x00000004dfba7825 */ /* 0x040fe400078e02ba */
[----:B------:R1:W-:Y:S01]  /*3c00*/  LDGSTS.E [R136+0x3a00], [R100.64], P5 ;  /* 0x03a0000064887fae */ /* 0x0003e2000a92184a */
[----:B------:R-:W-:Y:S01]  /*3c10*/  LOP3.LUT P5, RZ, R236, 0x4, RZ, 0xc0, !PT ;  /* 0x00000004ecff7812 */ /* 0x000fe200078ac0ff */
[----:B------:R-:W-:-:S02]  /*3c20*/  IMAD.WIDE R184, R223, 0x4, R184 ;  /* 0x00000004dfb87825 */ /* 0x000fc400078e02b8 */
[----:B------:R1:W-:Y:S01]  /*3c30*/  LDGSTS.E [R136+0x3e00], [R98.64], P6 ;  /* 0x03e0000062887fae */ /* 0x0003e2000b12184a */
[----:B------:R-:W-:Y:S01]  /*3c40*/  ISETP.NE.U32.AND P6, PT, R235, RZ, PT ;  /* 0x000000ffeb00720c */ /* 0x000fe20003fc5070 */
[C---:B------:R-:W-:Y:S02]  /*3c50*/  IMAD.WIDE R160, R223.reuse, 0x4, R160 ;  /* 0x00000004dfa07825 */ /* 0x040fe400078e02a0 */
[----:B------:R-:W0:Y:S02]  /*3c60*/  LDGDEPBAR ;  /* 0x00000000000079af */ /* 0x000e240000000000 */
[----:B------:R-:W-:-:S04]  /*3c70*/  IMAD.WIDE R156, R223, 0x4, R156 ;  /* 0x00000004df9c7825 */ /* 0x000fc800078e029c */
[----:B------:R-:W-:-:S04]  /*3c80*/  IMAD.WIDE R152, R223, 0x4, R152 ;  /* 0x00000004df987825 */ /* 0x000fc800078e0298 */
[----:B------:R3:W-:Y:S01]  /*3c90*/  LDGSTS.E [R2+0x8000], [R106.64], P6 ;  /* 0x080000006a027fae */ /* 0x0007e2000b12184a */
[----:B------:R-:W-:-:S03]  /*3ca0*/  IMAD.WIDE R134, R223, 0x4, R134 ;  /* 0x00000004df867825 */ /* 0x000fc600078e0286 */
[----:B------:R4:W-:Y:S01]  /*3cb0*/  LDGSTS.E [R2+0x8800], [R94.64], P6 ;  /* 0x088000005e027fae */ /* 0x0009e2000b12184a */
[----:B-1----:R-:W-:-:S03]  /*3cc0*/  IMAD.WIDE R130, R223, 0x4, R130 ;  /* 0x00000004df827825 */ /* 0x002fc600078e0282 */
[----:B------:R1:W-:Y:S01]  /*3cd0*/  LDGSTS.E [R2+0x9000], [R92.64], P6 ;  /* 0x090000005c027fae */ /* 0x0003e2000b12184a */
[----:B--2---:R-:W-:-:S03]  /*3ce0*/  IMAD.WIDE R126, R223, 0x4, R126 ;  /* 0x00000004df7e7825 */ /* 0x004fc600078e027e */
[----:B------:R2:W-:Y:S01]  /*3cf0*/  LDGSTS.E [R2+0x9800], [R90.64], P6 ;  /* 0x098000005a027fae */ /* 0x0005e2000b12184a */
[----:B---3--:R-:W-:-:S03]  /*3d00*/  IMAD.WIDE R122, R223, 0x4, R122 ;  /* 0x00000004df7a7825 */ /* 0x008fc600078e027a */
[----:B------:R3:W-:Y:S01]  /*3d10*/  LDGSTS.E [R2+0xa000], [R88.64], P6 ;  /* 0x0a00000058027fae */ /* 0x0007e2000b12184a */
[----:B----4-:R-:W-:-:S03]  /*3d20*/  IMAD.WIDE R118, R223, 0x4, R118 ;  /* 0x00000004df767825 */ /* 0x010fc600078e0276 */
[----:B------:R4:W-:Y:S01]  /*3d30*/  LDGSTS.E [R2+0xa800], [R86.64], P6 ;  /* 0x0a80000056027fae */ /* 0x0009e2000b12184a */
[----:B-----5:R-:W-:-:S03]  /*3d40*/  IMAD.WIDE R114, R223, 0x4, R114 ;  /* 0x00000004df727825 */ /* 0x020fc600078e0272 */
[----:B------:R5:W-:Y:S01]  /*3d50*/  LDGSTS.E [R2+0xb000], [R84.64], P6 ;  /* 0x0b00000054027fae */ /* 0x000be2000b12184a */
[----:B------:R-:W-:-:S03]  /*3d60*/  IMAD.WIDE R110, R223, 0x4, R110 ;  /* 0x00000004df6e7825 */ /* 0x000fc600078e026e */
        /* <DEDUP_REMOVED lines=16> */
[----:B------:R1:W-:Y:S04]  /*3e70*/  LDGSTS.E [R166+0xba00], [R66.64], P6 ;  /* 0x0ba0000042a67fae */ /* 0x0003e8000b12184a */
        /* <DEDUP_REMOVED lines=15> */
[----:B------:R1:W-:Y:S01]  /*3f70*/  LDGSTS.E [R164+0xbe00], [R34.64], P6 ;  /* 0x0be0000022a47fae */ /* 0x0003e2000b12184a */
[----:B------:R-:W-:-:S03]  /*3f80*/  ISETP.NE.U32.AND P6, PT, R220, RZ, PT ;  /* 0x000000ffdc00720c */ /* 0x000fc60003fc5070 */
[----:B------:R-:W0:Y:S04]  /*3f90*/  LDGDEPBAR ;  /* 0x00000000000079af */ /* 0x000e280000000000 */
[----:B------:R-:W-:Y:S06]  /*3fa0*/  BAR.SYNC.DEFER_BLOCKING 0x0 ;  /* 0x0000000000007b1d */ /* 0x000fec0000010000 */
[----:B------:R-:W-:Y:S01]  /*3fb0*/  @!PT LDS RZ, [RZ] ;  /* 0x00000000fffff984 */ /* 0x000fe20000000800 */
[----:B------:R-:W-:Y:S01]  /*3fc0*/  @!PT LDS RZ, [RZ] ;  /* 0x00000000fffff984 */ /* 0x000fe20000000800 */
[----:B------:R-:W-:Y:S01]  /*3fd0*/  @!PT LDS RZ, [RZ] ;  /* 0x00000000fffff984 */ /* 0x000fe20000000800 */
[----:B------:R1:W-:Y:S01]  /*3fe0*/  LDGSTS.E [R0+0x4000], [R192.64], P5 ;  /* 0x04000000c0007fae */ /* 0x0003e2000a92184a */
[----:B------:R-:W-:-:S03]  /*3ff0*/  ISETP.GE.AND P5, PT, R214, UR4, PT ;  /* 0x00000004d6007c0c */ /* 0x000fc6000bfa6270 */
[----:B------:R2:W-:Y:S04]  /*4000*/  LDGSTS.E [R0+0x4400], [R190.64], P4 ;  /* 0x04400000be007fae */ /* 0x0005e8000a12184a */
[----:B------:R3:W-:Y:S01]  /*4010*/  LDGSTS.E [R0+0x4800], [R158.64], P2 ;  /* 0x048000009e007fae */ /* 0x0007e2000912184a */
[----:B-1----:R-:W-:-:S03]  /*4020*/  SEL R192, RZ, 0x4, P5 ;  /* 0x00000004ffc07807 */ /* 0x002fc60002800000 */
[----:B------:R1:W-:Y:S01]  /*4030*/  LDGSTS.E [R0+0x4c00], [R128.64], P0 ;  /* 0x04c0000080007fae */ /* 0x0003e2000812184a */
[----:B------:R-:W-:Y:S02]  /*4040*/  ISETP.GE.AND P5, PT, R212, UR4, PT ;  /* 0x00000004d4007c0c */ /* 0x000fe4000bfa6270 */
[----:B------:R-:W-:Y:S01]  /*4050*/  SEL R192, R192, RZ, P3 ;  /* 0x000000ffc0c07207 */ /* 0x000fe20001800000 */
[----:B------:R1:W-:Y:S01]  /*4060*/  LDGSTS.E [R0+0x5000], [R188.64], P1 ;  /* 0x05000000bc007fae */ /* 0x0003e2000892184a */
[----:B--2---:R-:W-:Y:S02]  /*4070*/  SEL R191, RZ, 0x4, P5 ;  /* 0x00000004ffbf7807 */ /* 0x004fe40002800000 */
[----:B------:R-:W-:Y:S01]  /*4080*/  ISETP.GE.AND P5, PT, R182, UR4, PT ;  /* 0x00000004b6007c0c */ /* 0x000fe2000bfa6270 */
[----:B------:R2:W-:Y:S01]  /*4090*/  LDGSTS.E [R0+0x5400], [R162.64], P6 ;  /* 0x05400000a2007fae */ /* 0x0005e2000b12184a */
[----:B------:R-:W-:Y:S02]  /*40a0*/  ISETP.NE.U32.AND P4, PT, R192, RZ, PT ;  /* 0x000000ffc000720c */ /* 0x000fe40003f85070 */
[----:B------:R-:W-:-:S02]  /*40b0*/  SEL R190, RZ, 0x4, P5 ;  /* 0x00000004ffbe7807 */ /* 0x000fc40002800000 */
[----:B------:R-:W-:Y:S02]  /*40c0*/  ISETP.GE.AND P5, PT, R180, UR4, PT ;  /* 0x00000004b4007c0c */ /* 0x000fe4000bfa6270 */
[----:B------:R-:W-:Y:S02]  /*40d0*/  ISETP.GE.AND P1, PT, R237, UR4, PT ;  /* 0x00000004ed007c0c */ /* 0x000fe4000bf26270 */
[----:B------:R-:W-:Y:S02]  /*40e0*/  SEL R222, RZ, 0x4, P5 ;  /* 0x00000004ffde7807 */ /* 0x000fe40002800000 */
[----:B------:R-:W-:Y:S02]  /*40f0*/  ISETP.GE.AND P5, PT, R178, UR4, PT ;  /* 0x00000004b2007c0c */ /* 0x000fe4000bfa6270 */
[----:B------:R-:W-:Y:S01]  /*4100*/  SEL R191, R191, RZ, P3 ;  /* 0x000000ffbfbf7207 */ /* 0x000fe20001800000 */
[----:B------:R2:W-:Y:S01]  /*4110*/  LDGSTS.E [R0+0x5800], [R150.64], P4 ;  /* 0x0580000096007fae */ /* 0x0005e2000a12184a */
[----:B---3--:R-:W-:-:S02]  /*4120*/  SEL R159, RZ, 0x4, P5 ;  /* 0x00000004ff9f7807 */ /* 0x008fc40002800000 */
[----:B------:R-:W-:Y:S02]  /*4130*/  ISETP.GE.AND P5, PT, R176, UR4, PT ;  /* 0x00000004b0007c0c */ /* 0x000fe4000bfa6270 */
[----:B-1----:R-:W-:Y:S02]  /*4140*/  SEL R189, RZ, 0x4, P1 ;  /* 0x00000004ffbd7807 */ /* 0x002fe40000800000 */
[----:B------:R-:W-:Y:S02]  /*4150*/  SEL R221, RZ, 0x4, P5 ;  /* 0x00000004ffdd7807 */ /* 0x000fe40002800000 */
[----:B------:R-:W-:Y:S02]  /*4160*/  ISETP.GE.AND P5, PT, R174, UR4, PT ;  /* 0x00000004ae007c0c */ /* 0x000fe4000bfa6270 */
[----:B------:R-:W-:Y:S02]  /*4170*/  ISETP.GE.AND P1, PT, R238, UR4, PT ;  /* 0x00000004ee007c0c */ /* 0x000fe4000bf26270 */
[----:B------:R-:W-:-:S02]  /*4180*/  SEL R192, RZ, 0x4, P5 ;  /* 0x00000004ffc07807 */ /* 0x000fc40002800000 */
[----:B------:R-:W-:Y:S02]  /*4190*/  ISETP.GE.AND P5, PT, R172, UR4, PT ;  /* 0x00000004ac007c0c */ /* 0x000fe4000bfa6270 */
[----:B------:R-:W-:Y:S02]  /*41a0*/  LOP3.LUT R237, R3, 0xa, RZ, 0xfc, !PT ;  /* 0x0000000a03ed7812 */ /* 0x000fe400078efcff */
[----:B------:R-:W-:Y:S02]  /*41b0*/  SEL R193, RZ, 0x4, P5 ;  /* 0x00000004ffc17807 */ /* 0x000fe40002800000 */
[----:B------:R-:W-:Y:S02]  /*41c0*/  ISETP.GE.AND P5, PT, R170, UR4, PT ;  /* 0x00000004aa007c0c */ /* 0x000fe4000bfa6270 */
[----:B------:R-:W-:Y:S02]  /*41d0*/  ISETP.NE.U32.AND P2, PT, R191, RZ, PT ;  /* 0x000000ffbf00720c */ /* 0x000fe40003f45070 */
[----:B------:R-:W-:-:S02]  /*41e0*/  SEL R190, R190, RZ, P3 ;  /* 0x000000ffbebe7207 */ /* 0x000fc40001800000 */
[----:B------:R-:W-:Y:S02]  /*41f0*/  SEL R191, RZ, 0x4, P5 ;  /* 0x00000004ffbf7807 */ /* 0x000fe40002800000 */
[----:B------:R-:W-:Y:S02]  /*4200*/  ISETP.GE.AND P5, PT, R169, UR4, PT ;  /* 0x00000004a9007c0c */ /* 0x000fe4000bfa6270 */
[----:B------:R-:W-:Y:S02]  /*4210*/  SEL R188, RZ, 0x4, P1 ;  /* 0x00000004ffbc7807 */ /* 0x000fe40000800000 */
[----:B------:R-:W-:Y:S02]  /*4220*/  SEL R222, R222, RZ, P3 ;  /* 0x000000ffdede7207 */ /* 0x000fe40001800000 */
[----:B------:R-:W-:Y:S01]  /*4230*/  ISETP.GE.AND P1, PT, R237, UR4, PT ;  /* 0x00000004ed007c0c */ /* 0x000fe2000bf26270 */
[----:B------:R1:W-:Y:S01]  /*4240*/  LDGSTS.E [R0+0x5c00], [R124.64], P2 ;  /* 0x05c000007c007fae */ /* 0x0003e2000912184a */
[----:B------:R-:W-:-:S02]  /*4250*/  LOP3.LUT R237, R3, 0xe, RZ, 0xfc, !PT ;  /* 0x0000000e03ed7812 */ /* 0x000fc400078efcff */
[----:B------:R-:W-:Y:S02]  /*4260*/  SEL R159, R159, RZ, P3 ;  /* 0x000000ff9f9f7207 */ /* 0x000fe40001800000 */
[----:B------:R-:W-:Y:S02]  /*4270*/  ISETP.NE.U32.AND P0, PT, R190, RZ, PT ;  /* 0x000000ffbe00720c */ /* 0x000fe40003f05070 */
[----:B------:R-:W-:Y:S02]  /*4280*/  SEL R190, RZ, 0x4, P5 ;  /* 0x00000004ffbe7807 */ /* 0x000fe40002800000 */
[----:B------:R-:W-:Y:S02]  /*4290*/  ISETP.NE.U32.AND P5, PT, R222, RZ, PT ;  /* 0x000000ffde00720c */ /* 0x000fe40003fa5070 */
[----:B------:R-:W-:Y:S02]  /*42a0*/  SEL R158, RZ, 0x4, P1 ;  /* 0x00000004ff9e7807 */ /* 0x000fe40000800000 */
[----:B------:R-:W-:-:S02]  /*42b0*/  ISETP.NE.U32.AND P1, PT, R159, RZ, PT ;  /* 0x000000ff9f00720c */ /* 0x000fc40003f25070 */
[----:B------:R-:W-:Y:S02]  /*42c0*/  ISETP.GE.AND P6, PT, R237, UR4, PT ;  /* 0x00000004ed007c0c */ /* 0x000fe4000bfc6270 */
[C---:B------:R-:W-:Y:S01]  /*42d0*/  LOP3.LUT R238, R3.reuse, 0x12, RZ, 0xfc, !PT ;  /* 0x0000001203ee7812 */ /* 0x040fe200078efcff */
[----:B------:R3:W-:Y:S01]  /*42e0*/  LDGSTS.E [R0+0x6000], [R116.64], P0 ;  /* 0x0600000074007fae */ /* 0x0007e2000812184a */
[----:B--2---:R-:W-:Y:S02]  /*42f0*/  SEL R162, RZ, 0x4, P6 ;  /* 0x00000004ffa27807 */ /* 0x004fe40003000000 */
[----:B------:R-:W-:Y:S01]  /*4300*/  ISETP.GE.AND P6, PT, R238, UR4, PT ;  /* 0x00000004ee007c0c */ /* 0x000fe2000bfc6270 */
[----:B------:R2:W-:Y:S01]  /*4310*/  LDGSTS.E [R0+0x6400], [R132.64], P5 ;  /* 0x0640000084007fae */ /* 0x0005e2000a92184a */
[----:B------:R-:W-:Y:S01]  /*4320*/  LOP3.LUT R237, R3, 0x16, RZ, 0xfc, !PT ;  /* 0x0000001603ed7812 */ /* 0x000fe200078efcff */
[----:B------:R-:W-:Y:S01]  /*4330*/  IMAD.MOV.U32 R238, RZ, RZ, 0x3f ;  /* 0x0000003fffee7424 */ /* 0x000fe200078e00ff */
[----:B------:R-:W-:Y:S01]  /*4340*/  SEL R221, R221, RZ, P3 ;  /* 0x000000ffdddd7207 */ /* 0x000fe20001800000 */
[----:B------:R2:W-:Y:S01]  /*4350*/  LDGSTS.E [R0+0x6800], [R120.64], P1 ;  /* 0x0680000078007fae */ /* 0x0005e2000892184a */
[----:B------:R-:W-:-:S02]  /*4360*/  SEL R192, R192, RZ, P3 ;  /* 0x000000ffc0c07207 */ /* 0x000fc40001800000 */
[----:B------:R-:W-:Y:S02]  /*4370*/  SEL R193, R193, RZ, P3 ;  /* 0x000000ffc1c17207 */ /* 0x000fe40001800000 */
[----:B------:R-:W-:Y:S02]  /*4380*/  SEL R159, RZ, 0x4, P6 ;  /* 0x00000004ff9f7807 */ /* 0x000fe40003000000 */
[----:B------:R-:W-:Y:S02]  /*4390*/  SEL R191, R191, RZ, P3 ;  /* 0x000000ffbfbf7207 */ /* 0x000fe40001800000 */
[----:B------:R-:W-:Y:S02]  /*43a0*/  ISETP.GE.AND P6, PT, R237, UR4, PT ;  /* 0x00000004ed007c0c */ /* 0x000fe4000bfc6270 */
[----:B------:R-:W-:Y:S01]  /*43b0*/  ISETP.NE.U32.AND P4, PT, R221, RZ, PT ;  /* 0x000000ffdd00720c */ /* 0x000fe20003f85070 */
[----:B------:R-:W1:Y:S01]  /*43c0*/  S2R R237, SR_TID.X ;  /* 0x0000000000ed7919 */ /* 0x000e620000002100 */
[----:B------:R-:W-:-:S02]  /*43d0*/  SEL R190, R190, RZ, P3 ;  /* 0x000000ffbebe7207 */ /* 0x000fc40001800000 */
[----:B------:R-:W-:Y:S02]  /*43e0*/  ISETP.NE.U32.AND P2, PT, R192, RZ, PT ;  /* 0x000000ffc000720c */ /* 0x000fe40003f45070 */
[----:B------:R-:W-:Y:S02]  /*43f0*/  ISETP.NE.U32.AND P0, PT, R193, RZ, PT ;  /* 0x000000ffc100720c */ /* 0x000fe40003f05070 */
[----:B------:R-:W-:Y:S02]  /*4400*/  ISETP.NE.U32.AND P5, PT, R191, RZ, PT ;  /* 0x000000ffbf00720c */ /* 0x000fe40003fa5070 */
[----:B------:R-:W-:Y:S02]  /*4410*/  SEL R129, RZ, 0x4, P6 ;  /* 0x00000004ff817807 */ /* 0x000fe40003000000 */
[----:B------:R-:W-:Y:S01]  /*4420*/  ISETP.NE.U32.AND P1, PT, R190, RZ, PT ;  /* 0x000000ffbe00720c */ /* 0x000fe20003f25070 */
[----:B------:R2:W-:Y:S01]  /*4430*/  LDGSTS.E [R0+0x6c00], [R154.64], P4 ;  /* 0x06c000009a007fae */ /* 0x0005e2000a12184a */
[----:B------:R-:W-:-:S02]  /*4440*/  ISETP.GE.AND P6, PT, R213, UR4, PT ;  /* 0x00000004d5007c0c */ /* 0x000fc4000bfc6270 */
[----:B------:R-:W-:Y:S01]  /*4450*/  SEL R189, R189, RZ, P3 ;  /* 0x000000ffbdbd7207 */ /* 0x000fe20001800000 */
[----:B------:R2:W-:Y:S01]  /*4460*/  LDGSTS.E [R0+0x7000], [R186.64], P2 ;  /* 0x07000000ba007fae */ /* 0x0005e2000912184a */
[----:B------:R-:W-:Y:S02]  /*4470*/  SEL R151, RZ, 0x4, P6 ;  /* 0x00000004ff977807 */ /* 0x000fe40003000000 */
[----:B------:R-:W-:Y:S01]  /*4480*/  ISETP.GE.AND P6, PT, R211, UR4, PT ;  /* 0x00000004d3007c0c */ /* 0x000fe2000bfc6270 */
[----:B------:R2:W-:Y:S01]  /*4490*/  LDGSTS.E [R0+0x7400], [R184.64], P0 ;  /* 0x07400000b8007fae */ /* 0x0005e2000812184a */
[----:B------:R-:W-:Y:S02]  /*44a0*/  SEL R188, R188, RZ, P3 ;  /* 0x000000ffbcbc7207 */ /* 0x000fe40001800000 */
[----:B------:R-:W-:Y:S01]  /*44b0*/  SEL R158, R158, RZ, P3 ;  /* 0x000000ff9e9e7207 */ /* 0x000fe20001800000 */
[----:B------:R2:W-:Y:S01]  /*44c0*/  LDGSTS.E [R0+0x7800], [R160.64], P5 ;  /* 0x07800000a0007fae */ /* 0x0005e2000a92184a */
[----:B------:R-:W-:-:S02]  /*44d0*/  SEL R162, R162, RZ, P3 ;  /* 0x000000ffa2a27207 */ /* 0x000fc40001800000 */
[----:B------:R-:W-:Y:S01]  /*44e0*/  SEL R150, RZ, 0x4, P6 ;  /* 0x00000004ff967807 */ /* 0x000fe20003000000 */
[----:B------:R2:W-:Y:S01]  /*44f0*/  LDGSTS.E [R0+0x7c00], [R156.64], P1 ;  /* 0x07c000009c007fae */ /* 0x0005e2000892184a */
[----:B------:R-:W-:Y:S02]  /*4500*/  ISETP.NE.U32.AND P4, PT, R189, RZ, PT ;  /* 0x000000ffbd00720c */ /* 0x000fe40003f85070 */
[----:B------:R-:W-:Y:S02]  /*4510*/  SEL R159, R159, RZ, P3 ;  /* 0x000000ff9f9f7207 */ /* 0x000fe40001800000 */
[----:B------:R-:W-:Y:S02]  /*4520*/  ISETP.GE.AND P6, PT, R181, UR4, PT ;  /* 0x00000004b5007c0c */ /* 0x000fe4000bfc6270 */
[----:B------:R-:W-:Y:S02]  /*4530*/  ISETP.NE.U32.AND P2, PT, R188, RZ, PT ;  /* 0x000000ffbc00720c */ /* 0x000fe40003f45070 */
[----:B------:R-:W-:-:S02]  /*4540*/  ISETP.NE.U32.AND P0, PT, R158, RZ, PT ;  /* 0x000000ff9e00720c */ /* 0x000fc40003f05070 */
[----:B------:R-:W-:Y:S02]  /*4550*/  ISETP.NE.U32.AND P5, PT, R162, RZ, PT ;  /* 0x000000ffa200720c */ /* 0x000fe40003fa5070 */
[----:B------:R-:W-:Y:S01]  /*4560*/  ISETP.NE.U32.AND P1, PT, R159, RZ, PT ;  /* 0x000000ff9f00720c */ /* 0x000fe20003f25070 */
[----:B------:R2:W-:Y:S01]  /*4570*/  LDGSTS.E [R136+0x4200], [R152.64], P4 ;  /* 0x0420000098887fae */ /* 0x0005e2000a12184a */
[----:B------:R-:W-:Y:S02]  /*4580*/  SEL R128, RZ, 0x4, P6 ;  /* 0x00000004ff807807 */ /* 0x000fe40003000000 */
[----:B------:R-:W-:Y:S02]  /*4590*/  ISETP.GE.AND P6, PT, R179, UR4, PT ;  /* 0x00000004b3007c0c */ /* 0x000fe4000bfc6270 */
[----:B------:R-:W-:Y:S01]  /*45a0*/  SEL R129, R129, RZ, P3 ;  /* 0x000000ff81817207 */ /* 0x000fe20001800000 */
[----:B------:R2:W-:Y:S01]  /*45b0*/  LDGSTS.E [R136+0x4600], [R134.64], P2 ;  /* 0x0460000086887fae */ /* 0x0005e2000912184a */
[----:B-1----:R-:W-:-:S02]  /*45c0*/  SEL R125, RZ, 0x4, P6 ;  /* 0x00000004ff7d7807 */ /* 0x002fc40003000000 */
[----:B------:R-:W-:Y:S01]  /*45d0*/  SEL R151, R151, RZ, P3 ;  /* 0x000000ff97977207 */ /* 0x000fe20001800000 */
[----:B------:R2:W-:Y:S01]  /*45e0*/  LDGSTS.E [R136+0x4a00], [R130.64], P0 ;  /* 0x04a0000082887fae */ /* 0x0005e2000812184a */
[----:B------:R-:W-:Y:S02]  /*45f0*/  SEL R150, R150, RZ, P3 ;  /* 0x000000ff96967207 */ /* 0x000fe40001800000 */
[----:B------:R-:W-:Y:S01]  /*4600*/  SEL R128, R128, RZ, P3 ;  /* 0x000000ff80807207 */ /* 0x000fe20001800000 */
[----:B------:R2:W-:Y:S01]  /*4610*/  LDGSTS.E [R136+0x4e00], [R126.64], P5 ;  /* 0x04e000007e887fae */ /* 0x0005e2000a92184a */
[----:B------:R-:W-:Y:S02]  /*4620*/  ISETP.NE.U32.AND P4, PT, R129, RZ, PT ;  /* 0x000000ff8100720c */ /* 0x000fe40003f85070 */
[----:B------:R-:W-:Y:S01]  /*4630*/  SEL R125, R125, RZ, P3 ;  /* 0x000000ff7d7d7207 */ /* 0x000fe20001800000 */
[----:B------:R2:W-:Y:S01]  /*4640*/  LDGSTS.E [R136+0x5200], [R122.64], P1 ;  /* 0x052000007a887fae */ /* 0x0005e2000892184a */
[----:B------:R-:W-:-:S02]  /*4650*/  ISETP.NE.U32.AND P2, PT, R151, RZ, PT ;  /* 0x000000ff9700720c */ /* 0x000fc40003f45070 */
[----:B------:R-:W-:Y:S02]  /*4660*/  ISETP.NE.U32.AND P0, PT, R150, RZ, PT ;  /* 0x000000ff9600720c */ /* 0x000fe40003f05070 */
[----:B------:R-:W-:Y:S02]  /*4670*/  ISETP.NE.U32.AND P5, PT, R128, RZ, PT ;  /* 0x000000ff8000720c */ /* 0x000fe40003fa5070 */
[----:B------:R-:W-:Y:S02]  /*4680*/  ISETP.NE.U32.AND P1, PT, R125, RZ, PT ;  /* 0x000000ff7d00720c */ /* 0x000fe40003f25070 */
[----:B------:R-:W-:Y:S01]  /*4690*/  ISETP.GE.AND P6, PT, R177, UR4, PT ;  /* 0x00000004b1007c0c */ /* 0x000fe2000bfc6270 */
[----:B------:R2:W-:Y:S01]  /*46a0*/  LDGSTS.E [R136+0x5600], [R118.64], P4 ;  /* 0x0560000076887fae */ /* 0x0005e2000a12184a */
[----:B------:R-:W-:Y:S02]  /*46b0*/  LOP3.LUT R239, R237, 0x3f, RZ, 0xc0, !PT ;  /* 0x0000003fedef7812 */ /* 0x000fe400078ec0ff */
[----:B------:R-:W-:Y:S01]  /*46c0*/  SEL R124, RZ, 0x4, P6 ;  /* 0x00000004ff7c7807 */ /* 0x000fe20003000000 */
[----:B------:R1:W-:Y:S01]  /*46d0*/  LDGSTS.E [R136+0x5a00], [R114.64], P2 ;  /* 0x05a0000072887fae */ /* 0x0003e2000912184a */
[----:B------:R-:W-:-:S02]  /*46e0*/  ISETP.GE.AND P2, PT, R175, UR4, PT ;  /* 0x00000004af007c0c */ /* 0x000fc4000bf46270 */
[----:B------:R-:W-:Y:S01]  /*46f0*/  SEL R124, R124, RZ, P3 ;  /* 0x000000ff7c7c7207 */ /* 0x000fe20001800000 */
[----:B------:R2:W-:Y:S01]  /*4700*/  LDGSTS.E [R136+0x5e00], [R110.64], P0 ;  /* 0x05e000006e887fae */ /* 0x0005e2000812184a */
[----:B---3--:R-:W-:Y:S02]  /*4710*/  SEL R116, RZ, 0x4, P2 ;  /* 0x00000004ff747807 */ /* 0x008fe40001000000 */
[----:B------:R-:W-:Y:S01]  /*4720*/  ISETP.NE.U32.AND P4, PT, R124, RZ, PT ;  /* 0x000000ff7c00720c */ /* 0x000fe20003f85070 */
[----:B------:R3:W-:Y:S01]  /*4730*/  LDGSTS.E [R136+0x6200], [R112.64], P5 ;  /* 0x0620000070887fae */ /* 0x0007e2000a92184a */
[----:B------:R-:W-:Y:S02]  /*4740*/  ISETP.GE.AND P5, PT, R173, UR4, PT ;  /* 0x00000004ad007c0c */ /* 0x000fe4000bfa6270 */
[----:B------:R-:W-:Y:S01]  /*4750*/  ISETP.GE.AND P2, PT, R239, UR4, PT ;  /* 0x00000004ef007c0c */ /* 0x000fe2000bf46270 */
[----:B------:R4:W-:Y:S01]  /*4760*/  LDGSTS.E [R136+0x6600], [R108.64], P1 ;  /* 0x066000006c887fae */ /* 0x0009e2000892184a */
[----:B------:R-:W-:-:S02]  /*4770*/  ISETP.GE.AND P1, PT, R171, UR4, PT ;  /* 0x00000004ab007c0c */ /* 0x000fc4000bf26270 */
[----:B-1----:R-:W-:Y:S01]  /*4780*/  SEL R114, RZ, 0x4, P5 ;  /* 0x00000004ff727807 */ /* 0x002fe20002800000 */
[----:B--2---:R-:W-:Y:S01]  /*4790*/  IMAD.U32 R111, RZ, RZ, UR5 ;  /* 0x00000005ff6f7e24 */ /* 0x004fe2000f8e00ff */
[----:B------:R-:W-:Y:S02]  /*47a0*/  SEL R115, RZ, 0x4, P1 ;  /* 0x00000004ff737807 */ /* 0x000fe40000800000 */
[----:B------:R-:W-:Y:S01]  /*47b0*/  ISETP.GE.AND P1, PT, R168, UR4, PT ;  /* 0x00000004a8007c0c */ /* 0x000fe2000bf26270 */
[----:B------:R1:W-:Y:S01]  /*47c0*/  LDGSTS.E [R136+0x6a00], [R104.64], P4 ;  /* 0x06a0000068887fae */ /* 0x0003e2000a12184a */
[----:B------:R-:W-:Y:S01]  /*47d0*/  ISETP.GE.AND P5, PT, R167, UR4, PT ;  /* 0x00000004a7007c0c */ /* 0x000fe2000bfa6270 */
[----:B---3--:R-:W-:Y:S01]  /*47e0*/  IMAD.U32 R113, RZ, RZ, UR5 ;  /* 0x00000005ff717e24 */ /* 0x008fe2000f8e00ff */
[----:B------:R-:W-:Y:S01]  /*47f0*/  SEL R110, RZ, 0x4, P1 ;  /* 0x00000004ff6e7807 */ /* 0x000fe20000800000 */
[----:B----4-:R-:W-:Y:S01]  /*4800*/  IMAD.U32 R109, RZ, RZ, UR5 ;  /* 0x00000005ff6d7e24 */ /* 0x010fe2000f8e00ff */
[----:B------:R-:W-:Y:S01]  /*4810*/  SEL R116, R116, RZ, P3 ;  /* 0x000000ff74747207 */ /* 0x000fe20001800000 */
[----:B------:R-:W-:Y:S01]  /*4820*/  IMAD.WIDE R94, R111, 0x4, R94 ;  /* 0x000000046f5e7825 */ /* 0x000fe200078e025e */
[----:B------:R-:W-:-:S02]  /*4830*/  SEL R108, RZ, 0x4, P5 ;  /* 0x00000004ff6c7807 */ /* 0x000fc40002800000 */
[----:B------:R-:W-:Y:S01]  /*4840*/  SEL R114, R114, RZ, P3 ;  /* 0x000000ff72727207 */ /* 0x000fe20001800000 */
[----:B------:R-:W-:Y:S01]  /*4850*/  IMAD.WIDE R106, R109, 0x4, R106 ;  /* 0x000000046d6a7825 */ /* 0x000fe200078e026a */
[----:B------:R-:W-:Y:S02]  /*4860*/  SEL R117, RZ, 0x4, P2 ;  /* 0x00000004ff757807 */ /* 0x000fe40001000000 */
[----:B------:R-:W-:Y:S01]  /*4870*/  SEL R115, R115, RZ, P3 ;  /* 0x000000ff73737207 */ /* 0x000fe20001800000 */
[----:B------:R-:W-:Y:S01]  /*4880*/  IMAD.WIDE R92, R109, 0x4, R92 ;  /* 0x000000046d5c7825 */ /* 0x000fe200078e025c */
[----:B------:R-:W-:Y:S02]  /*4890*/  SEL R110, R110, RZ, P3 ;  /* 0x000000ff6e6e7207 */ /* 0x000fe40001800000 */
[----:B------:R-:W-:Y:S01]  /*48a0*/  ISETP.NE.U32.AND P0, PT, R116, RZ, PT ;  /* 0x000000ff7400720c */ /* 0x000fe20003f05070 */
[----:B------:R-:W-:Y:S01]  /*48b0*/  IMAD.WIDE R90, R111, 0x4, R90 ;  /* 0x000000046f5a7825 */ /* 0x000fe200078e025a */
[----:B------:R-:W-:-:S02]  /*48c0*/  SEL R108, R108, RZ, P3 ;  /* 0x000000ff6c6c7207 */ /* 0x000fc40001800000 */
[----:B------:R-:W-:Y:S01]  /*48d0*/  ISETP.NE.U32.AND P1, PT, R114, RZ, PT ;  /* 0x000000ff7200720c */ /* 0x000fe20003f25070 */
[----:B------:R-:W-:Y:S01]  /*48e0*/  IMAD.WIDE R88, R113, 0x4, R88 ;  /* 0x0000000471587825 */ /* 0x000fe200078e0258 */
[----:B------:R-:W-:Y:S02]  /*48f0*/  SEL R117, R117, RZ, P3 ;  /* 0x000000ff75757207 */ /* 0x000fe40001800000 */
[----:B------:R-:W-:Y:S01]  /*4900*/  ISETP.NE.U32.AND P5, PT, R115, RZ, PT ;  /* 0x000000ff7300720c */ /* 0x000fe20003fa5070 */
[----:B------:R-:W-:Y:S01]  /*4910*/  IMAD.U32 R115, RZ, RZ, UR5 ;  /* 0x00000005ff737e24 */ /* 0x000fe2000f8e00ff */
[----:B------:R-:W-:Y:S01]  /*4920*/  ISETP.NE.U32.AND P3, PT, R110, RZ, PT ;  /* 0x000000ff6e00720c */ /* 0x000fe20003f65070 */
[----:B-1----:R-:W-:Y:S01]  /*4930*/  IMAD.U32 R105, RZ, RZ, UR5 ;  /* 0x00000005ff697e24 */ /* 0x002fe2000f8e00ff */
[----:B------:R-:W-:Y:S01]  /*4940*/  ISETP.NE.U32.AND P4, PT, R108, RZ, PT ;  /* 0x000000ff6c00720c */ /* 0x000fe20003f85070 */
[----:B------:R1:W-:Y:S01]  /*4950*/  LDGSTS.E [R136+0x6e00], [R32.64], P0 ;  /* 0x06e0000020887fae */ /* 0x0003e2000812184a */
[----:B------:R-:W-:Y:S01]  /*4960*/  ISETP.NE.U32.AND P2, PT, R117, RZ, PT ;  /* 0x000000ff7500720c */ /* 0x000fe20003f45070 */
[----:B------:R-:W-:Y:S01]  /*4970*/  IMAD.U32 R117, RZ, RZ, UR5 ;  /* 0x00000005ff757e24 */ /* 0x000fe2000f8e00ff */
[----:B------:R-:W-:Y:S01]  /*4980*/  IADD3 R238, R238, c[0x0][0x180], RZ ;  /* 0x00006000eeee7a10 */ /* 0x000fe20007ffe0ff */
[----:B------:R1:W-:Y:S01]  /*4990*/  LDGSTS.E [R136+0x7200], [R96.64], P1 ;  /* 0x0720000060887fae */ /* 0x0003e2000892184a */
[----:B------:R-:W-:-:S02]  /*49a0*/  IMAD.WIDE R86, R115, 0x4, R86 ;  /* 0x0000000473567825 */ /* 0x000fc400078e0256 */
[----:B------:R-:W-:Y:S01]  /*49b0*/  ISETP.GT.AND P6, PT, R238, 0x3f, PT ;  /* 0x0000003fee00780c */ /* 0x000fe20003fc4270 */
[----:B------:R1:W-:Y:S01]  /*49c0*/  LDGSTS.E [R136+0x7600], [R102.64], P5 ;  /* 0x0760000066887fae */ /* 0x0003e2000a92184a */
[----:B-----5:R-:W-:-:S03]  /*49d0*/  IMAD.WIDE R84, R117, 0x4, R84 ;  /* 0x0000000475547825 */ /* 0x020fc600078e0254 */
[----:B------:R1:W-:Y:S01]  /*49e0*/  LDGSTS.E [R136+0x7a00], [R100.64], P3 ;  /* 0x07a0000064887fae */ /* 0x0003e2000992184a */
[----:B------:R-:W-:-:S03]  /*49f0*/  IMAD.WIDE R82, R115, 0x4, R82 ;  /* 0x0000000473527825 */ /* 0x000fc600078e0252 */
[----:B------:R1:W-:Y:S01]  /*4a00*/  LDGSTS.E [R136+0x7e00], [R98.64], P4 ;  /* 0x07e0000062887fae */ /* 0x0003e2000a12184a */
[----:B------:R-:W-:-:S03]  /*4a10*/  IMAD.WIDE R80, R105, 0x4, R80 ;  /* 0x0000000469507825 */ /* 0x000fc600078e0250 */
[----:B------:R-:W0:Y:S01]  /*4a20*/  LDGDEPBAR ;  /* 0x00000000000079af */ /* 0x000e220000000000 */
        /* <DEDUP_REMOVED lines=55> */
[----:B------:R-:W0:Y:S01]  /*4da0*/  LDGDEPBAR ;  /* 0x00000000000079af */ /* 0x000e220000000000 */
[----:B------:R-:W-:Y:S05]  /*4db0*/  @P6 BRA `(.L_x_0) ;  /* 0x0000013000006947 */ /* 0x000fea0003800000 */
[----:B------:R-:W-:Y:S01]  /*4dc0*/  IMAD.SHL.U32 R183, R237, 0x40, RZ ;  /* 0x00000040edb77824 */ /* 0x000fe200078e00ff */
[----:B-1----:R-:W-:Y:S01]  /*4dd0*/  CS2R R84, SRZ ;  /* 0x0000000000547805 */ /* 0x002fe2000001ff00 */
[----:B------:R-:W-:Y:S01]  /*4de0*/  CS2R R86, SRZ ;  /* 0x0000000000567805 */ /* 0x000fe2000001ff00 */
        /* <DEDUP_REMOVED lines=14> */
[----:B------:R-:W-:Y:S01]  /*4ed0*/  LOP3.LUT R183, R183, 0x800, RZ, 0xc0, !PT ;  /* 0x00000800b7b77812 */ /* 0x000fe200078ec0ff */
[----:B------:R-:W-:Y:S05]  /*4ee0*/  BRA `(.L_x_1) ;  /* 0x0000338000007947 */ /* 0x000fea0003800000 */
.L_x_0:
[----:B-1----:R-:W-:Y:S01]  /*4ef0*/  IMAD R34, R239, c[0x0][0x18c], RZ ;  /* 0x00006300ef227a24 */ /* 0x002fe200078e02ff */
[----:B------:R-:W-:Y:S01]  /*4f00*/  SHF.R.S32.HI R151, RZ, 0x1f, R6 ;  /* 0x0000001fff977819 */ /* 0x000fe20000011406 */
[----:B------:R-:W-:Y:S01]  /*4f10*/  USHF.R.S32.HI UR8, URZ, 0x1f, UR5 ;  /* 0x0000001f3f087899 */ /* 0x000fe20008011405 */
[----:B------:R-:W-:Y:S01]  /*4f20*/  SHF.R.S32.HI R33, RZ, 0x1f, R210 ;  /* 0x0000001fff217819 */ /* 0x000fe200000114d2 */
[----:B------:R-:W-:Y:S01]  /*4f30*/  USHF.L.U32 UR4, UR5, 0x3, URZ ;  /* 0x0000000305047899 */ /* 0x000fe2000800063f */
[----:B------:R-:W-:Y:S01]  /*4f40*/  SHF.R.S32.HI R32, RZ, 0x1f, R34 ;  /* 0x0000001fff207819 */ /* 0x000fe20000011422 */
[----:B------:R-:W-:Y:S01]  /*4f50*/  USHF.L.U64.HI UR7, UR5, 0x3, UR8 ;  /* 0x0000000305077899 */ /* 0x000fe20008010208 */
[----:B------:R-:W-:Y:S01]  /*4f60*/  SHF.L.U64.HI R151, R6, 0x2, R151 ;  /* 0x0000000206977819 */ /* 0x000fe20000010297 */
[----:B------:R-:W-:Y:S01]  /*4f70*/  IMAD.SHL.U32 R42, R237, 0x2, RZ ;  /* 0x00000002ed2a7824 */ /* 0x000fe200078e00ff */
[----:B------:R-:W-:Y:S01]  /*4f80*/  SHF.L.U64.HI R6, R34, 0x2, R32 ;  /* 0x0000000222067819 */ /* 0x000fe20000010220 */
[----:B------:R-:W-:Y:S01]  /*4f90*/  IMAD R193, R177, c[0x0][0x188], RZ ;  /* 0x00006200b1c17a24 */ /* 0x000fe200078e02ff */
[----:B------:R-:W-:Y:S01]  /*4fa0*/  LOP3.LUT R32, R237, 0x7, RZ, 0xc0, !PT ;  /* 0x00000007ed207812 */ /* 0x000fe200078ec0ff */
[----:B------:R-:W-:Y:S01]  /*4fb0*/  IMAD R192, R178, c[0x0][0x188], RZ ;  /* 0x00006200b2c07a24 */ /* 0x000fe200078e02ff */
[----:B------:R-:W-:Y:S01]  /*4fc0*/  SHF.L.U64.HI R132, R210, 0x2, R33 ;  /* 0x00000002d2847819 */ /* 0x000fe20000010221 */
[----:B------:R-:W-:Y:S01]  /*4fd0*/  IMAD R191, R179, c[0x0][0x188], RZ ;  /* 0x00006200b3bf7a24 */ /* 0x000fe200078e02ff */
[----:B------:R-:W-:Y:S01]  /*4fe0*/  LEA R79, P1, R197, UR4, 0x2 ;  /* 0x00000004c54f7c11 */ /* 0x000fe2000f8210ff */
[----:B------:R-:W-:Y:S01]  /*4ff0*/  IMAD R33, R32, 0x110, RZ ;  /* 0x0000011020217824 */ /* 0x000fe200078e02ff */
[----:B------:R-:W-:Y:S01]  /*5000*/  SHF.R.S32.HI R32, RZ, 0x1f, R197 ;  /* 0x0000001fff207819 */ /* 0x000fe200000114c5 */
[----:B------:R-:W-:Y:S01]  /*5010*/  IMAD R190, R180, c[0x0][0x188], RZ ;  /* 0x00006200b4be7a24 */ /* 0x000fe200078e02ff */
[----:B------:R-:W-:Y:S01]  /*5020*/  SHF.R.S32.HI R35, RZ, 0x1f, R198 ;  /* 0x0000001fff237819 */ /* 0x000fe200000114c6 */
[----:B------:R-:W-:Y:S01]  /*5030*/  IMAD R189, R181, c[0x0][0x188], RZ ;  /* 0x00006200b5bd7a24 */ /* 0x000fe200078e02ff */
[----:B------:R-:W-:Y:S01]  /*5040*/  LEA R81, P0, R198, UR4, 0x2 ;  /* 0x00000004c6517c11 */ /* 0x000fe2000f8010ff */
[----:B------:R-:W-:Y:S01]  /*5050*/  IMAD R188, R182, c[0x0][0x188], RZ ;  /* 0x00006200b6bc7a24 */ /* 0x000fe200078e02ff */
[----:B------:R-:W-:Y:S01]  /*5060*/  LEA.HI.X R69, R197, UR7, R32, 0x2, P1 ;  /* 0x00000007c5457c11 */ /* 0x000fe200088f1420 */
[----:B------:R-:W-:Y:S01]  /*5070*/  IMAD R197, R173, c[0x0][0x188], RZ ;  /* 0x00006200adc57a24 */ /* 0x000fe200078e02ff */
[----:B------:R-:W-:Y:S01]  /*5080*/  LOP3.LUT R42, R33, 0x30, R42, 0x78, !PT ;  /* 0x00000030212a7812 */ /* 0x000fe200078e782a */
[----:B------:R-:W-:Y:S01]  /*5090*/  IMAD R187, R211, c[0x0][0x188], RZ ;  /* 0x00006200d3bb7a24 */ /* 0x000fe200078e02ff */
[----:B------:R-:W-:Y:S01]  /*50a0*/  LEA.HI.X R70, R198, UR7, R35, 0x2, P0 ;  /* 0x00000007c6467c11 */ /* 0x000fe200080f1423 */
[----:B------:R-:W-:Y:S01]  /*50b0*/  IMAD R198, R172, c[0x0][0x188], RZ ;  /* 0x00006200acc67a24 */ /* 0x000fe200078e02ff */
[----:B------:R-:W-:Y:S01]  /*50c0*/  SHF.R.S32.HI R32, RZ, 0x1f, R195 ;  /* 0x0000001fff207819 */ /* 0x000fe200000114c3 */
[----:B------:R-:W-:Y:S01]  /*50d0*/  IMAD R186, R212, c[0x0][0x188], RZ ;  /* 0x00006200d4ba7a24 */ /* 0x000fe200078e02ff */
[----:B------:R-:W-:Y:S01]  /*50e0*/  LEA R80, P1, R195, UR4, 0x2 ;  /* 0x00000004c3507c11 */ /* 0x000fe2000f8210ff */
[----:B------:R-:W-:Y:S01]  /*50f0*/  IMAD R185, R213, c[0x0][0x188], RZ ;  /* 0x00006200d5b97a24 */ /* 0x000fe200078e02ff */
[----:B------:R-:W-:Y:S01]  /*5100*/  SHF.R.S32.HI R33, RZ, 0x1f, R196 ;  /* 0x0000001fff217819 */ /* 0x000fe200000114c4 */
[----:B------:R-:W-:Y:S01]  /*5110*/  IMAD R184, R214, c[0x0][0x188], RZ ;  /* 0x00006200d6b87a24 */ /* 0x000fe200078e02ff */
[----:B------:R-:W-:Y:S01]  /*5120*/  SHF.R.S32.HI R47, RZ, 0x1f, R194 ;  /* 0x0000001fff2f7819 */ /* 0x000fe200000114c2 */
[----:B------:R-:W-:Y:S01]  /*5130*/  CS2R R84, SRZ ;  /* 0x0000000000547805 */ /* 0x000fe2000001ff00 */
[----:B------:R-:W-:Y:S01]  /*5140*/  LEA R82, P0, R196, UR4, 0x2 ;  /* 0x00000004c4527c11 */ /* 0x000fe2000f8010ff */
[----:B------:R-:W-:Y:S01]  /*5150*/  CS2R R86, SRZ ;  /* 0x0000000000567805 */ /* 0x000fe2000001ff00 */
[----:B------:R-:W-:Y:S01]  /*5160*/  LEA R77, P2, R194, UR4, 0x2 ;  /* 0x00000004c24d7c11 */ /* 0x000fe2000f8410ff */
[----:B------:R-:W-:Y:S01]  /*5170*/  CS2R R72, SRZ ;  /* 0x0000000000487805 */ /* 0x000fe2000001ff00 */
[----:B------:R-:W-:Y:S01]  /*5180*/  SHF.R.S32.HI R46, RZ, 0x1f, R183 ;  /* 0x0000001fff2e7819 */ /* 0x000fe200000114b7 */
[----:B------:R-:W-:Y:S01]  /*5190*/  CS2R R74, SRZ ;  /* 0x00000000004a7805 */ /* 0x000fe2000001ff00 */
[----:B------:R-:W-:Y:S01]  /*51a0*/  LEA R71, P3, R183, UR4, 0x2 ;  /* 0x00000004b7477c11 */ /* 0x000fe2000f8610ff */
[----:B------:R-:W-:Y:S01]  /*51b0*/  CS2R R64, SRZ ;  /* 0x0000000000407805 */ /* 0x000fe2000001ff00 */
[----:B------:R-:W-:Y:S01]  /*51c0*/  LEA.HI.X R53, R195, UR7, R32, 0x2, P1 ;  /* 0x00000007c3357c11 */ /* 0x000fe200088f1420 */
[----:B------:R-:W-:Y:S01]  /*51d0*/  IMAD R195, R175, c[0x0][0x188], RZ ;  /* 0x00006200afc37a24 */ /* 0x000fe200078e02ff */
[----:B------:R-:W-:Y:S01]  /*51e0*/  LEA.HI.X R54, R196, UR7, R33, 0x2, P0 ;  /* 0x00000007c4367c11 */ /* 0x000fe200080f1421 */
[----:B------:R-:W-:Y:S01]  /*51f0*/  IMAD R196, R174, c[0x0][0x188], RZ ;  /* 0x00006200aec47a24 */ /* 0x000fe200078e02ff */
[----:B------:R-:W-:Y:S01]  /*5200*/  LEA.HI.X R47, R194, UR7, R47, 0x2, P2 ;  /* 0x00000007c22f7c11 */ /* 0x000fe200090f142f */
[----:B------:R-:W-:Y:S01]  /*5210*/  IMAD R194, R176, c[0x0][0x188], RZ ;  /* 0x00006200b0c27a24 */ /* 0x000fe200078e02ff */
[----:B------:R-:W-:Y:S01]  /*5220*/  SHF.R.S32.HI R44, RZ, 0x1f, R31 ;  /* 0x0000001fff2c7819 */ /* 0x000fe2000001141f */
[----:B------:R-:W-:Y:S01]  /*5230*/  CS2R R66, SRZ ;  /* 0x0000000000427805 */ /* 0x000fe2000001ff00 */
[----:B------:R-:W-:Y:S01]  /*5240*/  LEA R76, P1, R31, UR4, 0x2 ;  /* 0x000000041f4c7c11 */ /* 0x000fe2000f8210ff */
[----:B------:R-:W-:Y:S01]  /*5250*/  CS2R R96, SRZ ;  /* 0x0000000000607805 */ /* 0x000fe2000001ff00 */
[----:B------:R-:W-:Y:S01]  /*5260*/  LEA.HI.X R46, R183, UR7, R46, 0x2, P3 ;  /* 0x00000007b72e7c11 */ /* 0x000fe200098f142e */
[----:B------:R-:W-:Y:S01]  /*5270*/  IMAD.SHL.U32 R183, R237, 0x40, RZ ;  /* 0x00000040edb77824 */ /* 0x000fe200078e00ff */
[----:B------:R-:W-:Y:S01]  /*5280*/  SHF.R.S32.HI R34, RZ, 0x1f, R137 ;  /* 0x0000001fff227819 */ /* 0x000fe20000011489 */
[----:B------:R-:W-:Y:S01]  /*5290*/  CS2R R98, SRZ ;  /* 0x0000000000627805 */ /* 0x000fe2000001ff00 */
[----:B------:R-:W-:Y:S01]  /*52a0*/  SHF.R.S32.HI R33, RZ, 0x1f, R30 ;  /* 0x0000001fff217819 */ /* 0x000fe2000001141e */
[----:B------:R-:W-:Y:S01]  /*52b0*/  CS2R R88, SRZ ;  /* 0x0000000000587805 */ /* 0x000fe2000001ff00 */
[----:B------:R-:W-:Y:S01]  /*52c0*/  LEA R78, P0, R137, UR4, 0x2 ;  /* 0x00000004894e7c11 */ /* 0x000fe2000f8010ff */
[----:B------:R-:W-:Y:S01]  /*52d0*/  CS2R R90, SRZ ;  /* 0x00000000005a7805 */ /* 0x000fe2000001ff00 */
[C---:B------:R-:W-:Y:S01]  /*52e0*/  LEA R55, P2, R30.reuse, UR4, 0x2 ;  /* 0x000000041e377c11 */ /* 0x040fe2000f8410ff */
[----:B------:R-:W-:Y:S01]  /*52f0*/  CS2R R60, SRZ ;  /* 0x00000000003c7805 */ /* 0x000fe2000001ff00 */
[----:B------:R-:W-:Y:S01]  /*5300*/  SHF.R.S32.HI R32, RZ, 0x1f, R29 ;  /* 0x0000001fff207819 */ /* 0x000fe2000001141d */
[----:B------:R-:W-:Y:S01]  /*5310*/  CS2R R62, SRZ ;  /* 0x00000000003e7805 */ /* 0x000fe2000001ff00 */
[----:B------:R-:W-:Y:S01]  /*5320*/  LEA R52, P3, R29, UR4, 0x2 ;  /* 0x000000041d347c11 */ /* 0x000fe2000f8610ff */
[----:B------:R-:W-:Y:S01]  /*5330*/  CS2R R56, SRZ ;  /* 0x0000000000387805 */ /* 0x000fe2000001ff00 */
[----:B------:R-:W-:Y:S01]  /*5340*/  LEA.HI.X R44, R31, UR7, R44, 0x2, P1 ;  /* 0x000000071f2c7c11 */ /* 0x000fe200088f142c */
[----:B------:R-:W-:Y:S01]  /*5350*/  CS2R R58, SRZ ;  /* 0x00000000003a7805 */ /* 0x000fe2000001ff00 */
[----:B------:R-:W-:Y:S01]  /*5360*/  LEA.HI.X R137, R137, UR7, R34, 0x2, P0 ;  /* 0x0000000789897c11 */ /* 0x000fe200080f1422 */
[----:B------:R-:W-:Y:S01]  /*5370*/  CS2R R50, SRZ ;  /* 0x0000000000327805 */ /* 0x000fe2000001ff00 */
[----:B------:R-:W-:Y:S01]  /*5380*/  LEA.HI.X R31, R30, UR7, R33, 0x2, P2 ;  /* 0x000000071e1f7c11 */ /* 0x000fe200090f1421 */
[----:B------:R-:W-:Y:S01]  /*5390*/  USHF.L.U32 UR9, UR5, 0x2, URZ ;  /* 0x0000000205097899 */ /* 0x000fe2000800063f */
[----:B------:R-:W-:Y:S01]  /*53a0*/  LEA.HI.X R33, R29, UR7, R32, 0x2, P3 ;  /* 0x000000071d217c11 */ /* 0x000fe200098f1420 */
[----:B------:R-:W-:Y:S01]  /*53b0*/  USHF.L.U64.HI UR8, UR5, 0x2, UR8 ;  /* 0x0000000205087899 */ /* 0x000fe20008010208 */
[----:B------:R-:W-:Y:S01]  /*53c0*/  SHF.R.S32.HI R35, RZ, 0x1f, R28 ;  /* 0x0000001fff237819 */ /* 0x000fe2000001141c */
[----:B------:R-:W-:Y:S01]  /*53d0*/  UIADD3 UR6, UR6, -0x80, URZ ;  /* 0xffffff8006067890 */ /* 0x000fe2000fffe03f */
[----:B------:R-:W-:Y:S01]  /*53e0*/  SHF.R.S32.HI R37, RZ, 0x1f, R26 ;  /* 0x0000001fff257819 */ /* 0x000fe2000001141a */
[----:B------:R-:W-:Y:S01]  /*53f0*/  UMOV UR5, 0xffffffff ;  /* 0xffffffff00057882 */ /* 0x000fe20000000000 */
[----:B------:R-:W-:-:S02]  /*5400*/  LEA R68, P0, R28, UR4, 0x2 ;  /* 0x000000041c447c11 */ /* 0x000fc4000f8010ff */
[----:B------:R-:W-:Y:S02]  /*5410*/  LEA R45, P2, R26, UR4, 0x2 ;  /* 0x000000041a2d7c11 */ /* 0x000fe4000f8410ff */
[----:B------:R-:W-:Y:S02]  /*5420*/  SHF.R.S32.HI R32, RZ, 0x1f, R27 ;  /* 0x0000001fff207819 */ /* 0x000fe4000001141b */
[----:B------:R-:W-:Y:S02]  /*5430*/  SHF.R.S32.HI R30, RZ, 0x1f, R25 ;  /* 0x0000001fff1e7819 */ /* 0x000fe40000011419 */
[----:B------:R-:W-:Y:S02]  /*5440*/  LEA R29, P1, R27, UR4, 0x2 ;  /* 0x000000041b1d7c11 */ /* 0x000fe4000f8210ff */
[----:B------:R-:W-:Y:S02]  /*5450*/  LEA R34, P3, R25, UR4, 0x2 ;  /* 0x0000000419227c11 */ /* 0x000fe4000f8610ff */
[----:B------:R-:W-:-:S02]  /*5460*/  LEA.HI.X R28, R28, UR7, R35, 0x2, P0 ;  /* 0x000000071c1c7c11 */ /* 0x000fc400080f1423 */
[----:B------:R-:W-:Y:S02]  /*5470*/  LEA.HI.X R36, R26, UR7, R37, 0x2, P2 ;  /* 0x000000071a247c11 */ /* 0x000fe400090f1425 */
[----:B------:R-:W-:Y:S02]  /*5480*/  LEA.HI.X R35, R27, UR7, R32, 0x2, P1 ;  /* 0x000000071b237c11 */ /* 0x000fe400088f1420 */
[----:B------:R-:W-:Y:S02]  /*5490*/  LEA.HI.X R37, R25, UR7, R30, 0x2, P3 ;  /* 0x0000000719257c11 */ /* 0x000fe400098f141e */
[----:B------:R-:W-:Y:S02]  /*54a0*/  SHF.R.S32.HI R27, RZ, 0x1f, R24 ;  /* 0x0000001fff1b7819 */ /* 0x000fe40000011418 */
[----:B------:R-:W-:Y:S02]  /*54b0*/  SHF.R.S32.HI R40, RZ, 0x1f, R23 ;  /* 0x0000001fff287819 */ /* 0x000fe40000011417 */
[----:B------:R-:W-:-:S02]  /*54c0*/  SHF.R.S32.HI R48, RZ, 0x1f, R21 ;  /* 0x0000001fff307819 */ /* 0x000fc40000011415 */
[C---:B------:R-:W-:Y:S02]  /*54d0*/  LEA R26, P0, R24.reuse, UR4, 0x2 ;  /* 0x00000004181a7c11 */ /* 0x040fe4000f8010ff */
[----:B------:R-:W-:Y:S02]  /*54e0*/  LEA R43, P1, R23, UR4, 0x2 ;  /* 0x00000004172b7c11 */ /* 0x000fe4000f8210ff */
[----:B------:R-:W-:Y:S02]  /*54f0*/  LEA R32, P3, R21, UR4, 0x2 ;  /* 0x0000000415207c11 */ /* 0x000fe4000f8610ff */
[----:B------:R-:W-:Y:S02]  /*5500*/  LEA.HI.X R38, R24, UR7, R27, 0x2, P0 ;  /* 0x0000000718267c11 */ /* 0x000fe400080f141b */
[----:B------:R-:W-:Y:S02]  /*5510*/  LEA.HI.X R39, R23, UR7, R40, 0x2, P1 ;  /* 0x0000000717277c11 */ /* 0x000fe400088f1428 */
[----:B------:R-:W-:-:S02]  /*5520*/  LEA.HI.X R41, R21, UR7, R48, 0x2, P3 ;  /* 0x0000000715297c11 */ /* 0x000fc400098f1430 */
[----:B------:R-:W-:Y:S01]  /*5530*/  SHF.R.S32.HI R23, RZ, 0x1f, R20 ;  /* 0x0000001fff177819 */ /* 0x000fe20000011414 */
[----:B------:R-:W-:Y:S01]  /*5540*/  CS2R R48, SRZ ;  /* 0x0000000000307805 */ /* 0x000fe2000001ff00 */
[----:B------:R-:W-:Y:S02]  /*5550*/  SHF.R.S32.HI R106, RZ, 0x1f, R19 ;  /* 0x0000001fff6a7819 */ /* 0x000fe40000011413 */
[----:B------:R-:W-:Y:S02]  /*5560*/  SHF.R.S32.HI R110, RZ, 0x1f, R17 ;  /* 0x0000001fff6e7819 */ /* 0x000fe40000011411 */
[----:B------:R-:W-:Y:S02]  /*5570*/  LEA R105, P0, R20, UR4, 0x2 ;  /* 0x0000000414697c11 */ /* 0x000fe4000f8010ff */
[----:B------:R-:W-:Y:S02]  /*5580*/  LEA R107, P1, R19, UR4, 0x2 ;  /* 0x00000004136b7c11 */ /* 0x000fe4000f8210ff */
[----:B------:R-:W-:-:S02]  /*5590*/  LEA R111, P3, R17, UR4, 0x2 ;  /* 0x00000004116f7c11 */ /* 0x000fc4000f8610ff */
[----:B------:R-:W-:Y:S02]  /*55a0*/  LEA.HI.X R104, R20, UR7, R23, 0x2, P0 ;  /* 0x0000000714687c11 */ /* 0x000fe400080f1417 */
[----:B------:R-:W-:Y:S02]  /*55b0*/  LEA.HI.X R106, R19, UR7, R106, 0x2, P1 ;  /* 0x00000007136a7c11 */ /* 0x000fe400088f146a */
[----:B------:R-:W-:Y:S02]  /*55c0*/  LEA.HI.X R110, R17, UR7, R110, 0x2, P3 ;  /* 0x00000007116e7c11 */ /* 0x000fe400098f146e */
[----:B------:R-:W-:Y:S02]  /*55d0*/  SHF.R.S32.HI R19, RZ, 0x1f, R16 ;  /* 0x0000001fff137819 */ /* 0x000fe40000011410 */
[----:B------:R-:W-:Y:S02]  /*55e0*/  SHF.R.S32.HI R114, RZ, 0x1f, R15 ;  /* 0x0000001fff727819 */ /* 0x000fe4000001140f */
[----:B------:R-:W-:-:S02]  /*55f0*/  SHF.R.S32.HI R118, RZ, 0x1f, R13 ;  /* 0x0000001fff767819 */ /* 0x000fc4000001140d */
[----:B------:R-:W-:Y:S02]  /*5600*/  LEA R113, P0, R16, UR4, 0x2 ;  /* 0x0000000410717c11 */ /* 0x000fe4000f8010ff */
[----:B------:R-:W-:Y:S02]  /*5610*/  LEA R115, P1, R15, UR4, 0x2 ;  /* 0x000000040f737c11 */ /* 0x000fe4000f8210ff */
[----:B------:R-:W-:Y:S02]  /*5620*/  LEA R119, P3, R13, UR4, 0x2 ;  /* 0x000000040d777c11 */ /* 0x000fe4000f8610ff */
[----:B------:R-:W-:Y:S02]  /*5630*/  SHF.R.S32.HI R25, RZ, 0x1f, R22 ;  /* 0x0000001fff197819 */ /* 0x000fe40000011416 */
[----:B------:R-:W-:Y:S02]  /*5640*/  LEA R30, P2, R22, UR4, 0x2 ;  /* 0x00000004161e7c11 */ /* 0x000fe4000f8410ff */
[----:B------:R-:W-:-:S02]  /*5650*/  LEA.HI.X R112, R16, UR7, R19, 0x2, P0 ;  /* 0x0000000710707c11 */ /* 0x000fc400080f1413 */
[----:B------:R-:W-:Y:S02]  /*5660*/  LEA.HI.X R114, R15, UR7, R114, 0x2, P1 ;  /* 0x000000070f727c11 */ /* 0x000fe400088f1472 */
[----:B------:R-:W-:Y:S02]  /*5670*/  LEA.HI.X R118, R13, UR7, R118, 0x2, P3 ;  /* 0x000000070d767c11 */ /* 0x000fe400098f1476 */
[----:B------:R-:W-:Y:S02]  /*5680*/  LEA.HI.X R40, R22, UR7, R25, 0x2, P2 ;  /* 0x0000000716287c11 */ /* 0x000fe400090f1419 */
[----:B------:R-:W-:Y:S02]  /*5690*/  SHF.R.S32.HI R15, RZ, 0x1f, R12 ;  /* 0x0000001fff0f7819 */ /* 0x000fe4000001140c */
[----:B------:R-:W-:Y:S02]  /*56a0*/  SHF.R.S32.HI R126, RZ, 0x1f, R9 ;  /* 0x0000001fff7e7819 */ /* 0x000fe40000011409 */
[----:B------:R-:W-:-:S02]  /*56b0*/  LEA R121, P0, R12, UR4, 0x2 ;  /* 0x000000040c797c11 */ /* 0x000fc4000f8010ff */
[C---:B------:R-:W-:Y:S02]  /*56c0*/  LEA R127, P3, R9.reuse, UR4, 0x2 ;  /* 0x00000004097f7c11 */ /* 0x040fe4000f8610ff */
[----:B------:R-:W-:Y:S02]  /*56d0*/  SHF.R.S32.HI R21, RZ, 0x1f, R18 ;  /* 0x0000001fff157819 */ /* 0x000fe40000011412 */
[----:B------:R-:W-:Y:S02]  /*56e0*/  LEA R109, P2, R18, UR4, 0x2 ;  /* 0x00000004126d7c11 */ /* 0x000fe4000f8410ff */
[----:B------:R-:W-:Y:S02]  /*56f0*/  LEA.HI.X R120, R12, UR7, R15, 0x2, P0 ;  /* 0x000000070c787c11 */ /* 0x000fe400080f140f */
[----:B------:R-:W-:Y:S02]  /*5700*/  LEA.HI.X R126, R9, UR7, R126, 0x2, P3 ;  /* 0x00000007097e7c11 */ /* 0x000fe400098f147e */
[----:B------:R-:W-:-:S02]  /*5710*/  LEA.HI.X R108, R18, UR7, R21, 0x2, P2 ;  /* 0x00000007126c7c11 */ /* 0x000fc400090f1415 */
[----:B------:R-:W-:Y:S02]  /*5720*/  SHF.R.S32.HI R9, RZ, 0x1f, R8 ;  /* 0x0000001fff097819 */ /* 0x000fe40000011408 */
[----:B------:R-:W-:Y:S02]  /*5730*/  LEA R129, P0, R8, UR4, 0x2 ;  /* 0x0000000408817c11 */ /* 0x000fe4000f8010ff */
[----:B------:R-:W-:Y:S02]  /*5740*/  SHF.R.S32.HI R17, RZ, 0x1f, R14 ;  /* 0x0000001fff117819 */ /* 0x000fe4000001140e */
[----:B------:R-:W-:Y:S02]  /*5750*/  LEA R117, P2, R14, UR4, 0x2 ;  /* 0x000000040e757c11 */ /* 0x000fe4000f8410ff */
[----:B------:R-:W-:Y:S02]  /*5760*/  SHF.R.S32.HI R122, RZ, 0x1f, R11 ;  /* 0x0000001fff7a7819 */ /* 0x000fe4000001140b */
[----:B------:R-:W-:-:S02]  /*5770*/  LEA R123, P1, R11, UR4, 0x2 ;  /* 0x000000040b7b7c11 */ /* 0x000fc4000f8210ff */
[----:B------:R-:W-:Y:S02]  /*5780*/  LEA.HI.X R128, R8, UR7, R9, 0x2, P0 ;  /* 0x0000000708807c11 */ /* 0x000fe400080f1409 */
[----:B------:R-:W-:Y:S02]  /*5790*/  LEA.HI.X R116, R14, UR7, R17, 0x2, P2 ;  /* 0x000000070e747c11 */ /* 0x000fe400090f1411 */
[----:B------:R-:W-:Y:S02]  /*57a0*/  LEA.HI.X R122, R11, UR7, R122, 0x2, P1 ;  /* 0x000000070b7a7c11 */ /* 0x000fe400088f147a */
[----:B------:R-:W-:Y:S02]  /*57b0*/  LEA R5, P0, R223, R5, 0x3 ;  /* 0x00000005df057211 */ /* 0x000fe400078018ff */
[----:B------:R-:W-:Y:S02]  /*57c0*/  SHF.R.S32.HI R150, RZ, 0x1f, R223 ;  /* 0x0000001fff967819 */ /* 0x000fe400000114df */
[----:B------:R-:W-:-:S02]  /*57d0*/  SHF.R.S32.HI R13, RZ, 0x1f, R10 ;  /* 0x0000001fff0d7819 */ /* 0x000fc4000001140a */
[C---:B------:R-:W-:Y:S02]  /*57e0*/  LEA R125, P2, R10.reuse, UR4, 0x2 ;  /* 0x000000040a7d7c11 */ /* 0x040fe4000f8410ff */
[----:B------:R-:W-:Y:S02]  /*57f0*/  SHF.R.S32.HI R130, RZ, 0x1f, R7 ;  /* 0x0000001fff827819 */ /* 0x000fe40000011407 */
[----:B------:R-:W-:Y:S01]  /*5800*/  LEA R131, P1, R7, UR4, 0x2 ;  /* 0x0000000407837c11 */ /* 0x000fe2000f8210ff */
[----:B------:R-:W-:Y:S01]  /*5810*/  UMOV UR4, URZ ;  /* 0x0000003f00047c82 */ /* 0x000fe20008000000 */
[----:B------:R-:W-:Y:S02]  /*5820*/  LEA.HI.X R132, R223, R132, R150, 0x3, P0 ;  /* 0x00000084df847211 */ /* 0x000fe400000f1c96 */
[----:B------:R-:W-:Y:S02]  /*5830*/  LEA.HI.X R124, R10, UR7, R13, 0x2, P2 ;  /* 0x000000070a7c7c11 */ /* 0x000fe400090f140d */
[----:B------:R-:W-:Y:S01]  /*5840*/  LEA.HI.X R130, R7, UR7, R130, 0x2, P1 ;  /* 0x0000000707827c11 */ /* 0x000fe200088f1482 */
[----:B------:R-:W-:Y:S01]  /*5850*/  UMOV UR7, 0x1 ;  /* 0x0000000100077882 */ /* 0x000fe20000000000 */
[----:B------:R-:W-:-:S02]  /*5860*/  IADD3 R133, P0, R5, c[0x0][0x160], RZ ;  /* 0x0000580005857a10 */ /* 0x000fc40007f1e0ff */
[----:B------:R-:W-:Y:S02]  /*5870*/  IADD3 R5, P1, R81, c[0x0][0x168], RZ ;  /* 0x00005a0051057a10 */ /* 0x000fe40007f3e0ff */
[----:B------:R-:W-:Y:S02]  /*5880*/  IADD3 R7, P2, R79, c[0x0][0x168], RZ ;  /* 0x00005a004f077a10 */ /* 0x000fe40007f5e0ff */
[----:B------:R-:W-:Y:S02]  /*5890*/  IADD3 R9, P5, R80, c[0x0][0x168], RZ ;  /* 0x00005a0050097a10 */ /* 0x000fe40007fbe0ff */
[----:B------:R-:W-:Y:S02]  /*58a0*/  IADD3.X R15, R70, c[0x0][0x16c], RZ, P1, !PT ;  /* 0x00005b00460f7a10 */ /* 0x000fe40000ffe4ff */
[----:B------:R-:W-:Y:S02]  /*58b0*/  IADD3.X R17, R69, c[0x0][0x16c], RZ, P2, !PT ;  /* 0x00005b0045117a10 */ /* 0x000fe400017fe4ff */
[----:B------:R-:W-:-:S02]  /*58c0*/  IADD3 R8, P4, R82, c[0x0][0x168], RZ ;  /* 0x00005a0052087a10 */ /* 0x000fc40007f9e0ff */
[----:B------:R-:W-:Y:S02]  /*58d0*/  IADD3 R10, P3, R77, c[0x0][0x168], RZ ;  /* 0x00005a004d0a7a10 */ /* 0x000fe40007f7e0ff */
[----:B------:R-:W-:Y:S02]  /*58e0*/  IADD3 R11, P1, R71, c[0x0][0x168], RZ ;  /* 0x00005a00470b7a10 */ /* 0x000fe40007f3e0ff */
[----:B------:R-:W-:Y:S02]  /*58f0*/  IADD3 R13, P2, R78, c[0x0][0x168], RZ ;  /* 0x00005a004e0d7a10 */ /* 0x000fe40007f5e0ff */
[----:B------:R-:W-:Y:S02]  /*5900*/  IADD3.X R21, R53, c[0x0][0x16c], RZ, P5, !PT ;  /* 0x00005b0035157a10 */ /* 0x000fe40002ffe4ff */
[----:B------:R-:W-:Y:S02]  /*5910*/  IADD3 R14, P5, R55, c[0x0][0x168], RZ ;  /* 0x00005a00370e7a10 */ /* 0x000fe40007fbe0ff */
[----:B------:R-:W-:-:S02]  /*5920*/  IADD3.X R19, R54, c[0x0][0x16c], RZ, P4, !PT ;  /* 0x00005b0036137a10 */ /* 0x000fc400027fe4ff */
[----:B------:R-:W-:Y:S02]  /*5930*/  IADD3.X R23, R47, c[0x0][0x16c], RZ, P3, !PT ;  /* 0x00005b002f177a10 */ /* 0x000fe40001ffe4ff */
[----:B------:R-:W-:Y:S02]  /*5940*/  IADD3.X R25, R46, c[0x0][0x16c], RZ, P1, !PT ;  /* 0x00005b002e197a10 */ /* 0x000fe40000ffe4ff */
[----:B------:R-:W-:Y:S02]  /*5950*/  IADD3.X R27, R137, c[0x0][0x16c], RZ, P2, !PT ;  /* 0x00005b00891b7a10 */ /* 0x000fe400017fe4ff */
[----:B------:R-:W-:Y:S02]  /*5960*/  IADD3 R12, P4, R76, c[0x0][0x168], RZ ;  /* 0x00005a004c0c7a10 */ /* 0x000fe40007f9e0ff */
[----:B------:R-:W-:Y:S02]  /*5970*/  IADD3 R16, P3, R52, c[0x0][0x168], RZ ;  /* 0x00005a0034107a10 */ /* 0x000fe40007f7e0ff */
[----:B------:R-:W-:-:S02]  /*5980*/  IADD3 R18, P1, R68, c[0x0][0x168], RZ ;  /* 0x00005a0044127a10 */ /* 0x000fc40007f3e0ff */
[----:B------:R-:W-:Y:S02]  /*5990*/  IADD3 R20, P2, R29, c[0x0][0x168], RZ ;  /* 0x00005a001d147a10 */ /* 0x000fe40007f5e0ff */
[----:B------:R-:W-:Y:S02]  /*59a0*/  IADD3.X R31, R31, c[0x0][0x16c], RZ, P5, !PT ;  /* 0x00005b001f1f7a10 */ /* 0x000fe40002ffe4ff */
[----:B------:R-:W-:Y:S02]  /*59b0*/  IADD3 R24, P5, R34, c[0x0][0x168], RZ ;  /* 0x00005a0022187a10 */ /* 0x000fe40007fbe0ff */
[----:B------:R-:W-:Y:S02]  /*59c0*/  IADD3.X R29, R44, c[0x0][0x16c], RZ, P4, !PT ;  /* 0x00005b002c1d7a10 */ /* 0x000fe400027fe4ff */
[----:B------:R-:W-:Y:S02]  /*59d0*/  IADD3.X R33, R33, c[0x0][0x16c], RZ, P3, !PT ;  /* 0x00005b0021217a10 */ /* 0x000fe40001ffe4ff */
[----:B------:R-:W-:-:S02]  /*59e0*/  IADD3.X R34, R28, c[0x0][0x16c], RZ, P1, !PT ;  /* 0x00005b001c227a10 */ /* 0x000fc40000ffe4ff */
[----:B------:R-:W-:Y:S02]  /*59f0*/  IADD3.X R35, R35, c[0x0][0x16c], RZ, P2, !PT ;  /* 0x00005b0023237a10 */ /* 0x000fe400017fe4ff */
[----:B------:R-:W-:Y:S02]  /*5a00*/  IADD3 R22, P4, R45, c[0x0][0x168], RZ ;  /* 0x00005a002d167a10 */ /* 0x000fe40007f9e0ff */
[----:B------:R-:W-:Y:S02]  /*5a10*/  IADD3 R26, P3, R26, c[0x0][0x168], RZ ;  /* 0x00005a001a1a7a10 */ /* 0x000fe40007f7e0ff */
[----:B------:R-:W-:Y:S02]  /*5a20*/  IADD3 R28, P1, R43, c[0x0][0x168], RZ ;  /* 0x00005a002b1c7a10 */ /* 0x000fe40007f3e0ff */
[----:B------:R-:W-:Y:S02]  /*5a30*/  IADD3 R30, P2, R30, c[0x0][0x168], RZ ;  /* 0x00005a001e1e7a10 */ /* 0x000fe40007f5e0ff */
[----:B------:R-:W-:-:S02]  /*5a40*/  IADD3.X R36, R36, c[0x0][0x16c], RZ, P4, !PT ;  /* 0x00005b0024247a10 */ /* 0x000fc400027fe4ff */
[----:B------:R-:W-:Y:S02]  /*5a50*/  IADD3.X R37, R37, c[0x0][0x16c], RZ, P5, !PT ;  /* 0x00005b0025257a10 */ /* 0x000fe40002ffe4ff */
[----:B------:R-:W-:Y:S02]  /*5a60*/  IADD3.X R38, R38, c[0x0][0x16c], RZ, P3, !PT ;  /* 0x00005b0026267a10 */ /* 0x000fe40001ffe4ff */
[----:B------:R-:W-:Y:S02]  /*5a70*/  IADD3.X R39, R39, c[0x0][0x16c], RZ, P1, !PT ;  /* 0x00005b0027277a10 */ /* 0x000fe40000ffe4ff */
[----:B------:R-:W-:Y:S02]  /*5a80*/  IADD3.X R40, R40, c[0x0][0x16c], RZ, P2, !PT ;  /* 0x00005b0028287a10 */ /* 0x000fe400017fe4ff */
[----:B------:R-:W-:Y:S02]  /*5a90*/  LOP3.LUT R135, R237, 0x3, RZ, 0xc0, !PT ;  /* 0x00000003ed877812 */ /* 0x000fe400078ec0ff */
[----:B------:R-:W-:-:S02]  /*5aa0*/  IADD3 R32, P4, R32, c[0x0][0x168], RZ ;  /* 0x00005a0020207a10 */ /* 0x000fc40007f9e0ff */
[----:B------:R-:W-:Y:S01]  /*5ab0*/  IADD3 R105, P5, R105, c[0x0][0x168], RZ ;  /* 0x00005a0069697a10 */ /* 0x000fe20007fbe0ff */
[----:B------:R-:W-:Y:S01]  /*5ac0*/  IMAD R135, R135, 0x120, RZ ;  /* 0x0000012087877824 */ /* 0x000fe200078e02ff */
[----:B------:R-:W-:Y:S02]  /*5ad0*/  IADD3 R107, P3, R107, c[0x0][0x168], RZ ;  /* 0x00005a006b6b7a10 */ /* 0x000fe40007f7e0ff */
[----:B------:R-:W-:Y:S02]  /*5ae0*/  IADD3 R109, P1, R109, c[0x0][0x168], RZ ;  /* 0x00005a006d6d7a10 */ /* 0x000fe40007f3e0ff */
[----:B------:R-:W-:Y:S02]  /*5af0*/  IADD3 R111, P2, R111, c[0x0][0x168], RZ ;  /* 0x00005a006f6f7a10 */ /* 0x000fe40007f5e0ff */
[----:B------:R-:W-:Y:S02]  /*5b00*/  SHF.R.S32.HI R134, RZ, 0x1f, R238 ;  /* 0x0000001fff867819 */ /* 0x000fe400000114ee */
[----:B------:R-:W-:-:S02]  /*5b10*/  IADD3.X R41, R41, c[0x0][0x16c], RZ, P4, !PT ;  /* 0x00005b0029297a10 */ /* 0x000fc400027fe4ff */
[----:B------:R-:W-:Y:S02]  /*5b20*/  IADD3.X R104, R104, c[0x0][0x16c], RZ, P5, !PT ;  /* 0x00005b0068687a10 */ /* 0x000fe40002ffe4ff */
[----:B------:R-:W-:Y:S02]  /*5b30*/  IADD3.X R106, R106, c[0x0][0x16c], RZ, P3, !PT ;  /* 0x00005b006a6a7a10 */ /* 0x000fe40001ffe4ff */
[----:B------:R-:W-:Y:S02]  /*5b40*/  IADD3.X R108, R108, c[0x0][0x16c], RZ, P1, !PT ;  /* 0x00005b006c6c7a10 */ /* 0x000fe40000ffe4ff */
[----:B------:R-:W-:Y:S02]  /*5b50*/  IADD3.X R110, R110, c[0x0][0x16c], RZ, P2, !PT ;  /* 0x00005b006e6e7a10 */ /* 0x000fe400017fe4ff */
[----:B------:R-:W-:Y:S02]  /*5b60*/  IADD3 R113, P4, R113, c[0x0][0x168], RZ ;  /* 0x00005a0071717a10 */ /* 0x000fe40007f9e0ff */
[----:B------:R-:W-:-:S02]  /*5b70*/  IADD3 R115, P5, R115, c[0x0][0x168], RZ ;  /* 0x00005a0073737a10 */ /* 0x000fc40007fbe0ff */
[----:B------:R-:W-:Y:S02]  /*5b80*/  IADD3 R117, P3, R117, c[0x0][0x168], RZ ;  /* 0x00005a0075757a10 */ /* 0x000fe40007f7e0ff */
[----:B------:R-:W-:Y:S02]  /*5b90*/  IADD3 R119, P1, R119, c[0x0][0x168], RZ ;  /* 0x00005a0077777a10 */ /* 0x000fe40007f3e0ff */
[----:B------:R-:W-:Y:S02]  /*5ba0*/  IADD3 R121, P2, R121, c[0x0][0x168], RZ ;  /* 0x00005a0079797a10 */ /* 0x000fe40007f5e0ff */
[----:B------:R-:W-:Y:S02]  /*5bb0*/  LEA.HI R134, R134, R238, RZ, 0x6 ;  /* 0x000000ee86867211 */ /* 0x000fe400078f30ff */
[----:B------:R-:W-:Y:S02]  /*5bc0*/  LOP3.LUT R183, R183, 0x800, RZ, 0xc0, !PT ;  /* 0x00000800b7b77812 */ /* 0x000fe400078ec0ff */
[----:B------:R-:W-:-:S02]  /*5bd0*/  SHF.R.S32.HI R158, RZ, 0x1f, R205 ;  /* 0x0000001fff9e7819 */ /* 0x000fc400000114cd */
[----:B------:R-:W-:Y:S02]  /*5be0*/  SHF.R.S32.HI R157, RZ, 0x1f, R204 ;  /* 0x0000001fff9d7819 */ /* 0x000fe400000114cc */
[----:B------:R-:W-:Y:S02]  /*5bf0*/  SHF.R.S32.HI R156, RZ, 0x1f, R203 ;  /* 0x0000001fff9c7819 */ /* 0x000fe400000114cb */
[----:B------:R-:W-:Y:S02]  /*5c00*/  SHF.R.S32.HI R155, RZ, 0x1f, R202 ;  /* 0x0000001fff9b7819 */ /* 0x000fe400000114ca */
[----:B------:R-:W-:Y:S02]  /*5c10*/  SHF.R.S32.HI R154, RZ, 0x1f, R201 ;  /* 0x0000001fff9a7819 */ /* 0x000fe400000114c9 */
[----:B------:R-:W-:Y:S02]  /*5c20*/  SHF.R.S32.HI R153, RZ, 0x1f, R200 ;  /* 0x0000001fff997819 */ /* 0x000fe400000114c8 */
[----:B------:R-:W-:-:S02]  /*5c30*/  SHF.R.S32.HI R152, RZ, 0x1f, R199 ;  /* 0x0000001fff987819 */ /* 0x000fc400000114c7 */
[----:B------:R-:W-:Y:S02]  /*5c40*/  IADD3.X R112, R112, c[0x0][0x16c], RZ, P4, !PT ;  /* 0x00005b0070707a10 */ /* 0x000fe400027fe4ff */
[----:B------:R-:W-:Y:S02]  /*5c50*/  IADD3.X R114, R114, c[0x0][0x16c], RZ, P5, !PT ;  /* 0x00005b0072727a10 */ /* 0x000fe40002ffe4ff */
[----:B------:R-:W-:Y:S02]  /*5c60*/  IADD3.X R116, R116, c[0x0][0x16c], RZ, P3, !PT ;  /* 0x00005b0074747a10 */ /* 0x000fe40001ffe4ff */
[----:B------:R-:W-:Y:S02]  /*5c70*/  IADD3.X R118, R118, c[0x0][0x16c], RZ, P1, !PT ;  /* 0x00005b0076767a10 */ /* 0x000fe40000ffe4ff */
[----:B------:R-:W-:Y:S02]  /*5c80*/  IADD3.X R120, R120, c[0x0][0x16c], RZ, P2, !PT ;  /* 0x00005b0078787a10 */ /* 0x000fe400017fe4ff */
[----:B------:R-:W-:-:S02]  /*5c90*/  SHF.R.S32.HI R162, RZ, 0x1f, R209 ;  /* 0x0000001fffa27819 */ /* 0x000fc400000114d1 */
[----:B------:R-:W-:Y:S02]  /*5ca0*/  SHF.R.S32.HI R161, RZ, 0x1f, R208 ;  /* 0x0000001fffa17819 */ /* 0x000fe400000114d0 */
[----:B------:R-:W-:Y:S02]  /*5cb0*/  SHF.R.S32.HI R160, RZ, 0x1f, R207 ;  /* 0x0000001fffa07819 */ /* 0x000fe400000114cf */
[----:B------:R-:W-:Y:S02]  /*5cc0*/  SHF.R.S32.HI R159, RZ, 0x1f, R206 ;  /* 0x0000001fff9f7819 */ /* 0x000fe400000114ce */
[----:B------:R-:W-:Y:S02]  /*5cd0*/  SHF.R.S32.HI R134, RZ, 0x6, R134 ;  /* 0x00000006ff867819 */ /* 0x000fe40000011486 */
[----:B------:R-:W-:Y:S02]  /*5ce0*/  IADD3 R123, P4, R123, c[0x0][0x168], RZ ;  /* 0x00005a007b7b7a10 */ /* 0x000fe40007f9e0ff */
[----:B------:R-:W-:-:S02]  /*5cf0*/  IADD3 R125, P5, R125, c[0x0][0x168], RZ ;  /* 0x00005a007d7d7a10 */ /* 0x000fc40007fbe0ff */
[----:B------:R-:W-:Y:S02]  /*5d00*/  IADD3 R127, P3, R127, c[0x0][0x168], RZ ;  /* 0x00005a007f7f7a10 */ /* 0x000fe40007f7e0ff */
[----:B------:R-:W-:Y:S02]  /*5d10*/  IADD3 R129, P1, R129, c[0x0][0x168], RZ ;  /* 0x00005a0081817a10 */ /* 0x000fe40007f3e0ff */
[----:B------:R-:W-:Y:S02]  /*5d20*/  IADD3 R131, P2, R131, c[0x0][0x168], RZ ;  /* 0x00005a0083837a10 */ /* 0x000fe40007f5e0ff */
[----:B------:R-:W-:Y:S02]  /*5d30*/  LOP3.LUT R135, R135, 0x5c, R237, 0x78, !PT ;  /* 0x0000005c87877812 */ /* 0x000fe400078e78ed */
[----:B------:R-:W-:Y:S02]  /*5d40*/  LOP3.LUT R137, R42, R183, RZ, 0xfc, !PT ;  /* 0x000000b72a897212 */ /* 0x000fe400078efcff */
[----:B------:R-:W-:Y:S01]  /*5d50*/  SHF.L.U64.HI R158, R205, 0x2, R158 ;  /* 0x00000002cd9e7819 */ /* 0x000fe2000001029e */
[----:B------:R-:W-:Y:S01]  /*5d60*/  IMAD R205, R167, c[0x0][0x188], RZ ;  /* 0x00006200a7cd7a24 */ /* 0x000fe200078e02ff */
[----:B------:R-:W-:Y:S01]  /*5d70*/  SHF.L.U64.HI R157, R204, 0x2, R157 ;  /* 0x00000002cc9d7819 */ /* 0x000fe2000001029d */
[----:B------:R-:W-:Y:S01]  /*5d80*/  IMAD R204, R169, c[0x0][0x188], RZ ;  /* 0x00006200a9cc7a24 */ /* 0x000fe200078e02ff */
[----:B------:R-:W-:-:S02]  /*5d90*/  SHF.L.U64.HI R156, R203, 0x2, R156 ;  /* 0x00000002cb9c7819 */ /* 0x000fc4000001029c */
[----:B------:R-:W-:Y:S02]  /*5da0*/  SHF.L.U64.HI R155, R202, 0x2, R155 ;  /* 0x00000002ca9b7819 */ /* 0x000fe4000001029b */
[----:B------:R-:W-:Y:S01]  /*5db0*/  SHF.L.U64.HI R154, R201, 0x2, R154 ;  /* 0x00000002c99a7819 */ /* 0x000fe2000001029a */
[----:B------:R-:W-:Y:S01]  /*5dc0*/  IMAD R201, R168, c[0x0][0x188], RZ ;  /* 0x00006200a8c97a24 */ /* 0x000fe200078e02ff */
[----:B------:R-:W-:Y:S01]  /*5dd0*/  SHF.L.U64.HI R153, R200, 0x2, R153 ;  /* 0x00000002c8997819 */ /* 0x000fe20000010299 */
[----:B------:R-:W-:Y:S01]  /*5de0*/  IMAD R200, R170, c[0x0][0x188], RZ ;  /* 0x00006200aac87a24 */ /* 0x000fe200078e02ff */
[----:B------:R-:W-:Y:S01]  /*5df0*/  SHF.L.U64.HI R152, R199, 0x2, R152 ;  /* 0x00000002c7987819 */ /* 0x000fe20000010298 */
[----:B------:R-:W-:Y:S01]  /*5e00*/  IMAD R199, R171, c[0x0][0x188], RZ ;  /* 0x00006200abc77a24 */ /* 0x000fe200078e02ff */
[----:B------:R-:W-:Y:S02]  /*5e10*/  SHF.L.U64.HI R162, R209, 0x2, R162 ;  /* 0x00000002d1a27819 */ /* 0x000fe400000102a2 */
[----:B------:R-:W-:-:S02]  /*5e20*/  SHF.L.U64.HI R161, R208, 0x2, R161 ;  /* 0x00000002d0a17819 */ /* 0x000fc400000102a1 */
[----:B------:R-:W-:Y:S02]  /*5e30*/  SHF.L.U64.HI R160, R207, 0x2, R160 ;  /* 0x00000002cfa07819 */ /* 0x000fe400000102a0 */
[----:B------:R-:W-:Y:S02]  /*5e40*/  SHF.L.U64.HI R159, R206, 0x2, R159 ;  /* 0x00000002ce9f7819 */ /* 0x000fe4000001029f */
[----:B------:R-:W-:Y:S02]  /*5e50*/  SHF.L.U64.HI R150, R223, 0x2, R150 ;  /* 0x00000002df967819 */ /* 0x000fe40000010296 */
[----:B------:R-:W-:Y:S02]  /*5e60*/  IADD3.X R122, R122, c[0x0][0x16c], RZ, P4, !PT ;  /* 0x00005b007a7a7a10 */ /* 0x000fe400027fe4ff */
[----:B------:R-:W-:Y:S02]  /*5e70*/  IADD3.X R124, R124, c[0x0][0x16c], RZ, P5, !PT ;  /* 0x00005b007c7c7a10 */ /* 0x000fe40002ffe4ff */
[----:B------:R-:W-:-:S02]  /*5e80*/  IADD3.X R126, R126, c[0x0][0x16c], RZ, P3, !PT ;  /* 0x00005b007e7e7a10 */ /* 0x000fc40001ffe4ff */
[----:B------:R-:W-:Y:S02]  /*5e90*/  IADD3.X R128, R128, c[0x0][0x16c], RZ, P1, !PT ;  /* 0x00005b0080807a10 */ /* 0x000fe40000ffe4ff */
[----:B------:R-:W-:Y:S02]  /*5ea0*/  IADD3.X R130, R130, c[0x0][0x16c], RZ, P2, !PT ;  /* 0x00005b0082827a10 */ /* 0x000fe400017fe4ff */
[----:B------:R-:W-:Y:S02]  /*5eb0*/  IADD3.X R132, R132, c[0x0][0x164], RZ, P0, !PT ;  /* 0x0000590084847a10 */ /* 0x000fe400007fe4ff */
[----:B------:R-:W-:Y:S02]  /*5ec0*/  IADD3 R203, R134, -0x2, RZ ;  /* 0xfffffffe86cb7810 */ /* 0x000fe40007ffe0ff */
[----:B------:R-:W-:Y:S02]  /*5ed0*/  LOP3.LUT R202, R135, 0x20, RZ, 0x3c, !PT ;  /* 0x0000002087ca7812 */ /* 0x000fe400078e3cff */
[----:B------:R-:W-:-:S02]  /*5ee0*/  LOP3.LUT R163, R137, 0x40, RZ, 0x3c, !PT ;  /* 0x0000004089a37812 */ /* 0x000fc400078e3cff */
.L_x_2:
[----:B------:R-:W-:-:S04]  /*5ef0*/  DEPBAR.LE SB0, 0x2 ;  /* 0x000080800000791a */ /* 0x000fc80000000000 */
[----:B------:R-:W-:Y:S01]  /*5f00*/  UIADD3 UR5, UR5, 0x1, URZ ;  /* 0x0000000105057890 */ /* 0x000fe2000fffe03f */
[----:B------:R-:W-:Y:S01]  /*5f10*/  ISETP.GE.AND P1, PT, R3, UR6, PT ;  /* 0x0000000603007c0c */ /* 0x000fe2000bf26270 */
[----:B------:R-:W-:Y:S01]  /*5f20*/  UIADD3 UR7, UR7, 0x1, URZ ;  /* 0x0000000107077890 */ /* 0x000fe2000fffe03f */
[----:B------:R-:W-:Y:S01]  /*5f30*/  BAR.SYNC.DEFER_BLOCKING 0x0 ;  /* 0x0000000000007b1d */ /* 0x000fe20000010000 */
[----:B------:R-:W-:Y:S01]  /*5f40*/  UISETP.GT.AND UP0, UPT, UR5, 0x1, UPT ;  /* 0x000000010500788c */ /* 0x000fe2000bf04270 */
[----:B------:R-:W-:Y:S01]  /*5f50*/  ISETP.LE.AND P0, PT, R203, UR4, PT ;  /* 0x00000004cb007c0c */ /* 0x000fe2000bf03270 */
[----:B------:R-:W-:Y:S01]  /*5f60*/  UIADD3 UR4, UR4, 0x1, URZ ;  /* 0x0000000104047890 */ /* 0x000fe2000fffe03f */
[C---:B------:R-:W-:Y:S01]  /*5f70*/  LOP3.LUT R206, R3.reuse, 0x4, RZ, 0xfc, !PT ;  /* 0x0000000403ce7812 */ /* 0x040fe200078efcff */
[----:B------:R-:W-:Y:S01]  /*5f80*/  USEL UR5, UR5, URZ, !UP0 ;  /* 0x0000003f05057287 */ /* 0x000fe2000c000000 */
[----:B------:R-:W-:Y:S01]  /*5f90*/  LOP3.LUT R207, R3, 0x8, RZ, 0xfc, !PT ;  /* 0x0000000803cf7812 */ /* 0x000fe200078efcff */
[----:B------:R-:W-:Y:S01]  /*5fa0*/  UISETP.GT.AND UP0, UPT, UR7, 0x1, UPT ;  /* 0x000000010700788c */ /* 0x000fe2000bf04270 */
[----:B------:R-:W-:-:S02]  /*5fb0*/  ISETP.GE.AND P4, PT, R180, UR6, PT ;  /* 0x00000006b4007c0c */ /* 0x000fc4000bf86270 */
[----:B------:R-:W-:Y:S01]  /*5fc0*/  ISETP.GE.AND P6, PT, R178, UR6, PT ;  /* 0x00000006b2007c0c */ /* 0x000fe2000bfc6270 */
[----:B------:R-:W-:Y:S01]  /*5fd0*/  IMAD.U32 R42, RZ, RZ, UR5 ;  /* 0x00000005ff2a7e24 */ /* 0x000fe2000f8e00ff */
[----:B------:R-:W-:Y:S01]  /*5fe0*/  USEL UR7, UR7, URZ, !UP0 ;  /* 0x0000003f07077287 */ /* 0x000fe2000c000000 */
[----:B------:R-:W-:Y:S02]  /*5ff0*/  IMAD.U32 R43, RZ, RZ, UR5 ;  /* 0x00000005ff2b7e24 */ /* 0x000fe4000f8e00ff */
[----:B------:R-:W-:Y:S02]  /*6000*/  IMAD.U32 R44, RZ, RZ, UR5 ;  /* 0x00000005ff2c7e24 */ /* 0x000fe4000f8e00ff */
[----:B------:R-:W-:Y:S02]  /*6010*/  IMAD R42, R42, 0x4000, R135 ;  /* 0x000040002a2a7824 */ /* 0x000fe400078e0287 */
[----:B------:R-:W-:Y:S02]  /*6020*/  IMAD R43, R43, 0x4000, R202 ;  /* 0x000040002b2b7824 */ /* 0x000fe400078e02ca */
[----:B------:R-:W-:-:S02]  /*6030*/  IMAD R44, R44, 0x4000, R137 ;  /* 0x000040002c2c7824 */ /* 0x000fc400078e0289 */
[----:B------:R-:W-:Y:S01]  /*6040*/  IMAD.U32 R46, RZ, RZ, UR5 ;  /* 0x00000005ff2e7e24 */ /* 0x000fe2000f8e00ff */
[----:B------:R-:W-:Y:S03]  /*6050*/  LDS R100, [R42] ;  /* 0x000000002a647984 */ /* 0x000fe60000000800 */
[----:B------:R-:W-:Y:S01]  /*6060*/  IMAD R45, R46, 0x4000, R163 ;  /* 0x000040002e2d7824 */ /* 0x000fe200078e02a3 */
[----:B------:R-:W-:Y:S04]  /*6070*/  LDS R102, [R42+0x400] ;  /* 0x000400002a667984 */ /* 0x000fe80000000800 */
[----:B------:R-:W-:Y:S04]  /*6080*/  LDS R101, [R43] ;  /* 0x000000002b657984 */ /* 0x000fe80000000800 */
[----:B------:R-:W-:Y:S04]  /*6090*/  LDS R103, [R43+0x400] ;  /* 0x000400002b677984 */ /* 0x000fe80000000800 */
[----:B------:R-:W1:Y:S04]  /*60a0*/  LDSM.16.M88.4 R76, [R44+0x8000] ;  /* 0x008000002c4c783b */ /* 0x000e680000000200 */
[----:B------:R-:W2:Y:S04]  /*60b0*/  LDSM.16.M88.4 R80, [R44+0x9000] ;  /* 0x009000002c50783b */ /* 0x000ea80000000200 */
[----:B------:R-:W3:Y:S04]  /*60c0*/  LDSM.16.M88.4 R68, [R44+0xa000] ;  /* 0x00a000002c44783b */ /* 0x000ee80000000200 */
[----:B------:R-:W4:Y:S04]  /*60d0*/  LDSM.16.M88.4 R92, [R44+0xb000] ;  /* 0x00b000002c5c783b */ /* 0x000f280000000200 */
[----:B------:R-:W-:Y:S04]  /*60e0*/  LDS R52, [R42+0x80] ;  /* 0x000080002a347984 */ /* 0x000fe80000000800 */
[----:B------:R-:W-:Y:S04]  /*60f0*/  LDS R54, [R42+0x480] ;  /* 0x000480002a367984 */ /* 0x000fe80000000800 */
[----:B------:R-:W-:Y:S04]  /*6100*/  LDS R53, [R43+0x80] ;  /* 0x000080002b357984 */ /* 0x000fe80000000800 */
[----:B------:R-:W5:Y:S01]  /*6110*/  LDS R55, [R43+0x480] ;  /* 0x000480002b377984 */ /* 0x000f620000000800 */
[C---:B-1----:R-:W-:Y:S08]  /*6120*/  HMMA.1688.F32.TF32 R84, R100.reuse, R76, R84 ;  /* 0x0000004c6454723c */ /* 0x042ff00000081054 */
[C---:B--2---:R-:W-:Y:S08]  /*6130*/  HMMA.1688.F32.TF32 R72, R100.reuse, R80, R72 ;  /* 0x000000506448723c */ /* 0x044ff00000081048 */
[C---:B---3--:R-:W-:Y:S08]  /*6140*/  HMMA.1688.F32.TF32 R64, R100.reuse, R68, R64 ;  /* 0x000000446440723c */ /* 0x048ff00000081040 */
[----:B----4-:R-:W-:Y:S01]  /*6150*/  HMMA.1688.F32.TF32 R96, R100, R92, R96 ;  /* 0x0000005c6460723c */ /* 0x010fe20000081060 */
[----:B------:R-:W-:Y:S04]  /*6160*/  LDS R100, [R42+0x800] ;  /* 0x000800002a647984 */ /* 0x000fe80000000800 */
[----:B------:R-:W-:Y:S03]  /*6170*/  LDS R102, [R42+0xc00] ;  /* 0x000c00002a667984 */ /* 0x000fe60000000800 */
[C---:B-----5:R-:W-:Y:S01]  /*6180*/  HMMA.1688.F32.TF32 R88, R52.reuse, R76, R88 ;  /* 0x0000004c3458723c */ /* 0x060fe20000081058 */
[----:B------:R-:W-:Y:S04]  /*6190*/  LDS R101, [R43+0x800] ;  /* 0x000800002b657984 */ /* 0x000fe80000000800 */
[----:B------:R-:W1:Y:S03]  /*61a0*/  LDS R103, [R43+0xc00] ;  /* 0x000c00002b677984 */ /* 0x000e660000000800 */
[C---:B------:R-:W-:Y:S08]  /*61b0*/  HMMA.1688.F32.TF32 R60, R52.reuse, R80, R60 ;  /* 0x00000050343c723c */ /* 0x040ff0000008103c */
[C---:B------:R-:W-:Y:S08]  /*61c0*/  HMMA.1688.F32.TF32 R56, R52.reuse, R68, R56 ;  /* 0x000000443438723c */ /* 0x040ff00000081038 */
[----:B------:R-:W-:Y:S01]  /*61d0*/  HMMA.1688.F32.TF32 R48, R52, R92, R48 ;  /* 0x0000005c3430723c */ /* 0x000fe20000081030 */
[----:B------:R-:W-:Y:S04]  /*61e0*/  LDS R52, [R42+0x880] ;  /* 0x000880002a347984 */ /* 0x000fe80000000800 */
[----:B------:R-:W-:Y:S04]  /*61f0*/  LDS R54, [R42+0xc80] ;  /* 0x000c80002a367984 */ /* 0x000fe80000000800 */
[----:B------:R-:W-:Y:S04]  /*6200*/  LDS R53, [R43+0x880] ;  /* 0x000880002b357984 */ /* 0x000fe80000000800 */
[----:B------:R-:W2:Y:S01]  /*6210*/  LDS R55, [R43+0xc80] ;  /* 0x000c80002b377984 */ /* 0x000ea20000000800 */
[C---:B-1----:R-:W-:Y:S08]  /*6220*/  HMMA.1688.F32.TF32 R84, R100.reuse, R78, R84 ;  /* 0x0000004e6454723c */ /* 0x042ff00000081054 */
[C---:B------:R-:W-:Y:S08]  /*6230*/  HMMA.1688.F32.TF32 R72, R100.reuse, R82, R72 ;  /* 0x000000526448723c */ /* 0x040ff00000081048 */
[C---:B------:R-:W-:Y:S08]  /*6240*/  HMMA.1688.F32.TF32 R64, R100.reuse, R70, R64 ;  /* 0x000000466440723c */ /* 0x040ff00000081040 */
[----:B------:R-:W-:Y:S01]  /*6250*/  HMMA.1688.F32.TF32 R96, R100, R94, R96 ;  /* 0x0000005e6460723c */ /* 0x000fe20000081060 */
[----:B------:R-:W-:Y:S04]  /*6260*/  LDS R100, [R42+0x1000] ;  /* 0x001000002a647984 */ /* 0x000fe80000000800 */
[----:B------:R-:W-:Y:S03]  /*6270*/  LDS R102, [R42+0x1400] ;  /* 0x001400002a667984 */ /* 0x000fe60000000800 */
[C---:B--2---:R-:W-:Y:S01]  /*6280*/  HMMA.1688.F32.TF32 R76, R52.reuse, R78, R88 ;  /* 0x0000004e344c723c */ /* 0x044fe20000081058 */
[----:B------:R-:W-:Y:S04]  /*6290*/  LDS R101, [R43+0x1000] ;  /* 0x001000002b657984 */ /* 0x000fe80000000800 */
[----:B------:R-:W-:Y:S03]  /*62a0*/  LDS R103, [R43+0x1400] ;  /* 0x001400002b677984 */ /* 0x000fe60000000800 */
[C---:B------:R-:W-:Y:S01]  /*62b0*/  HMMA.1688.F32.TF32 R80, R52.reuse, R82, R60 ;  /* 0x000000523450723c */ /* 0x040fe2000008103c */
[----:B------:R-:W-:Y:S04]  /*62c0*/  LDS R88, [R42+0x1080] ;  /* 0x001080002a587984 */ /* 0x000fe80000000800 */
[----:B------:R-:W-:Y:S03]  /*62d0*/  LDS R90, [R42+0x1480] ;  /* 0x001480002a5a7984 */ /* 0x000fe60000000800 */
[C---:B------:R-:W-:Y:S01]  /*62e0*/  HMMA.1688.F32.TF32 R68, R52.reuse, R70, R56 ;  /* 0x000000463444723c */ /* 0x040fe20000081038 */
[----:B------:R-:W-:Y:S04]  /*62f0*/  LDS R89, [R43+0x1080] ;  /* 0x001080002b597984 */ /* 0x000fe80000000800 */
[----:B------:R-:W-:Y:S03]  /*6300*/  LDS R91, [R43+0x1480] ;  /* 0x001480002b5b7984 */ /* 0x000fe60000000800 */
[----:B------:R-:W-:Y:S01]  /*6310*/  HMMA.1688.F32.TF32 R92, R52, R94, R48 ;  /* 0x0000005e345c723c */ /* 0x000fe20000081030 */
[----:B------:R-:W1:Y:S04]  /*6320*/  LDSM.16.M88.4 R60, [R45+0x8000] ;  /* 0x008000002d3c783b */ /* 0x000e680000000200 */
[----:B------:R-:W2:Y:S04]  /*6330*/  LDSM.16.M88.4 R56, [R45+0x9000] ;  /* 0x009000002d38783b */ /* 0x000ea80000000200 */
[----:B------:R-:W3:Y:S04]  /*6340*/  LDSM.16.M88.4 R52, [R45+0xa000] ;  /* 0x00a000002d34783b */ /* 0x000ee80000000200 */
[----:B------:R-:W4:Y:S01]  /*6350*/  LDSM.16.M88.4 R48, [R45+0xb000] ;  /* 0x00b000002d30783b */ /* 0x000f220000000200 */
[-C--:B-1----:R-:W-:Y:S08]  /*6360*/  HMMA.1688.F32.TF32 R84, R100, R60.reuse, R84 ;  /* 0x0000003c6454723c */ /* 0x082ff00000081054 */
[----:B------:R-:W-:Y:S01]  /*6370*/  HMMA.1688.F32.TF32 R76, R88, R60, R76 ;  /* 0x0000003c584c723c */ /* 0x000fe2000008104c */
[----:B------:R-:W-:Y:S04]  /*6380*/  LDS R60, [R42+0x2000] ;  /* 0x002000002a3c7984 */ /* 0x000fe80000000800 */
[----:B------:R-:W-:Y:S03]  /*6390*/  LDS R61, [R43+0x2000] ;  /* 0x002000002b3d7984 */ /* 0x000fe60000000800 */
[-C--:B--2---:R-:W-:Y:S08]  /*63a0*/  HMMA.1688.F32.TF32 R72, R100, R56.reuse, R72 ;  /* 0x000000386448723c */ /* 0x084ff00000081048 */
[----:B------:R-:W-:Y:S01]  /*63b0*/  HMMA.1688.F32.TF32 R80, R88, R56, R80 ;  /* 0x000000385850723c */ /* 0x000fe20000081050 */
[----:B------:R-:W-:Y:S04]  /*63c0*/  LDS R56, [R42+0x2080] ;  /* 0x002080002a387984 */ /* 0x000fe80000000800 */
[----:B------:R-:W-:Y:S03]  /*63d0*/  LDS R57, [R43+0x2080] ;  /* 0x002080002b397984 */ /* 0x000fe60000000800 */
[-C--:B---3--:R-:W-:Y:S08]  /*63e0*/  HMMA.1688.F32.TF32 R64, R100, R52.reuse, R64 ;  /* 0x000000346440723c */ /* 0x088ff00000081040 */
[----:B------:R-:W-:Y:S08]  /*63f0*/  HMMA.1688.F32.TF32 R68, R88, R52, R68 ;  /* 0x000000345844723c */ /* 0x000ff00000081044 */
[-C--:B----4-:R-:W-:Y:S01]  /*6400*/  HMMA.1688.F32.TF32 R96, R100, R48.reuse, R96 ;  /* 0x000000306460723c */ /* 0x090fe20000081060 */
[----:B------:R-:W-:Y:S04]  /*6410*/  LDS R100, [R42+0x1800] ;  /* 0x001800002a647984 */ /* 0x000fe80000000800 */
[----:B------:R-:W-:Y:S03]  /*6420*/  LDS R102, [R42+0x1c00] ;  /* 0x001c00002a667984 */ /* 0x000fe60000000800 */
[----:B------:R-:W-:Y:S01]  /*6430*/  HMMA.1688.F32.TF32 R92, R88, R48, R92 ;  /* 0x00000030585c723c */ /* 0x000fe2000008105c */
[----:B------:R-:W-:Y:S04]  /*6440*/  LDS R101, [R43+0x1800] ;  /* 0x001800002b657984 */ /* 0x000fe80000000800 */
[----:B------:R-:W1:Y:S04]  /*6450*/  LDS R103, [R43+0x1c00] ;  /* 0x001c00002b677984 */ /* 0x000e680000000800 */
[----:B------:R-:W-:Y:S04]  /*6460*/  LDS R88, [R42+0x1880] ;  /* 0x001880002a587984 */ /* 0x000fe80000000800 */
[----:B------:R-:W-:Y:S04]  /*6470*/  LDS R90, [R42+0x1c80] ;  /* 0x001c80002a5a7984 */ /* 0x000fe80000000800 */
[----:B------:R-:W-:Y:S04]  /*6480*/  LDS R89, [R43+0x1880] ;  /* 0x001880002b597984 */ /* 0x000fe80000000800 */
[----:B------:R-:W2:Y:S01]  /*6490*/  LDS R91, [R43+0x1c80] ;  /* 0x001c80002b5b7984 */ /* 0x000ea20000000800 */
[C---:B-1----:R-:W-:Y:S08]  /*64a0*/  HMMA.1688.F32.TF32 R72, R100.reuse, R58, R72 ;  /* 0x0000003a6448723c */ /* 0x042ff00000081048 */
[----:B------:R-:W-:Y:S08]  /*64b0*/  HMMA.1688.F32.TF32 R96, R100, R50, R96 ;  /* 0x000000326460723c */ /* 0x000ff00000081060 */
[C---:B--2---:R-:W-:Y:S01]  /*64c0*/  HMMA.1688.F32.TF32 R80, R88.reuse, R58, R80 ;  /* 0x0000003a5850723c */ /* 0x044fe20000081050 */
[----:B------:R-:W-:Y:S04]  /*64d0*/  LDS R58, [R42+0x2480] ;  /* 0x002480002a3a7984 */ /* 0x000fe80000000800 */
[----:B------:R-:W-:Y:S03]  /*64e0*/  LDS R59, [R43+0x2480] ;  /* 0x002480002b3b7984 */ /* 0x000fe60000000800 */
[C---:B------:R-:W-:Y:S01]  /*64f0*/  HMMA.1688.F32.TF32 R92, R88.reuse, R50, R92 ;  /* 0x00000032585c723c */ /* 0x040fe2000008105c */
[----:B------:R-:W1:Y:S07]  /*6500*/  LDSM.16.M88.4 R48, [R44+0x9080] ;  /* 0x009080002c30783b */ /* 0x000e6e0000000200 */
[C---:B------:R-:W-:Y:S08]  /*6510*/  HMMA.1688.F32.TF32 R76, R88.reuse, R62, R76 ;  /* 0x0000003e584c723c */ /* 0x040ff0000008104c */
[----:B------:R-:W-:Y:S08]  /*6520*/  HMMA.1688.F32.TF32 R68, R88, R54, R68 ;  /* 0x000000365844723c */ /* 0x000ff00000081044 */
[C---:B------:R-:W-:Y:S01]  /*6530*/  HMMA.1688.F32.TF32 R84, R100.reuse, R62, R84 ;  /* 0x0000003e6454723c */ /* 0x040fe20000081054 */
[----:B------:R-:W-:Y:S04]  /*6540*/  LDS R62, [R42+0x2400] ;  /* 0x002400002a3e7984 */ /* 0x000fe80000000800 */
[----:B------:R-:W2:Y:S03]  /*6550*/  LDS R63, [R43+0x2400] ;  /* 0x002400002b3f7984 */ /* 0x000ea60000000800 */
[----:B------:R-:W-:Y:S01]  /*6560*/  HMMA.1688.F32.TF32 R64, R100, R54, R64 ;  /* 0x000000366440723c */ /* 0x000fe20000081040 */
[----:B------:R-:W3:Y:S04]  /*6570*/  LDSM.16.M88.4 R52, [R44+0x8080] ;  /* 0x008080002c34783b */ /* 0x000ee80000000200 */
[----:B------:R-:W-:Y:S03]  /*6580*/  LDSM.16.M88.4 R100, [R44+0xb080] ;  /* 0x00b080002c64783b */ /* 0x000fe60000000200 */
[-C--:B-1----:R-:W-:Y:S01]  /*6590*/  HMMA.1688.F32.TF32 R88, R56, R48.reuse, R80 ;  /* 0x000000303858723c */ /* 0x082fe20000081050 */
[----:B------:R-:W1:Y:S07]  /*65a0*/  LDSM.16.M88.4 R80, [R44+0xa080] ;  /* 0x00a080002c50783b */ /* 0x000e6e0000000200 */
[C---:B--2---:R-:W-:Y:S08]  /*65b0*/  HMMA.1688.F32.TF32 R72, R60.reuse, R48, R72 ;  /* 0x000000303c48723c */ /* 0x044ff00000081048 */
[-C--:B---3--:R-:W-:Y:S08]  /*65c0*/  HMMA.1688.F32.TF32 R84, R60, R52.reuse, R84 ;  /* 0x000000343c54723c */ /* 0x088ff00000081054 */
[----:B------:R-:W-:Y:S08]  /*65d0*/  HMMA.1688.F32.TF32 R76, R56, R52, R76 ;  /* 0x00000034384c723c */ /* 0x000ff0000008104c */
[C---:B-1----:R-:W-:Y:S08]  /*65e0*/  HMMA.1688.F32.TF32 R64, R60.reuse, R80, R64 ;  /* 0x000000503c40723c */ /* 0x042ff00000081040 */
[----:B------:R-:W-:Y:S01]  /*65f0*/  HMMA.1688.F32.TF32 R96, R60, R100, R96 ;  /* 0x000000643c60723c */ /* 0x000fe20000081060 */
[----:B------:R-:W-:Y:S04]  /*6600*/  LDS R60, [R42+0x2800] ;  /* 0x002800002a3c7984 */ /* 0x000fe80000000800 */
[----:B------:R-:W-:Y:S03]  /*6610*/  LDS R62, [R42+0x2c00] ;  /* 0x002c00002a3e7984 */ /* 0x000fe60000000800 */
[C---:B------:R-:W-:Y:S01]  /*6620*/  HMMA.1688.F32.TF32 R68, R56.reuse, R80, R68 ;  /* 0x000000503844723c */ /* 0x040fe20000081044 */
[----:B------:R-:W-:Y:S04]  /*6630*/  LDS R61, [R43+0x2800] ;  /* 0x002800002b3d7984 */ /* 0x000fe80000000800 */
[----:B------:R-:W1:Y:S03]  /*6640*/  LDS R63, [R43+0x2c00] ;  /* 0x002c00002b3f7984 */ /* 0x000e660000000800 */
[----:B------:R-:W-:Y:S01]  /*6650*/  HMMA.1688.F32.TF32 R92, R56, R100, R92 ;  /* 0x00000064385c723c */ /* 0x000fe2000008105c */
[----:B------:R-:W-:Y:S04]  /*6660*/  LDS R56, [R42+0x2880] ;  /* 0x002880002a387984 */ /* 0x000fe80000000800 */
[----:B------:R-:W-:Y:S04]  /*6670*/  LDS R58, [R42+0x2c80] ;  /* 0x002c80002a3a7984 */ /* 0x000fe80000000800 */
[----:B------:R-:W-:Y:S04]  /*6680*/  LDS R57, [R43+0x2880] ;  /* 0x002880002b397984 */ /* 0x000fe80000000800 */
[----:B------:R-:W2:Y:S04]  /*6690*/  LDS R59, [R43+0x2c80] ;  /* 0x002c80002b3b7984 */ /* 0x000ea80000000800 */
[----:B------:R-:W-:Y:S04]  /*66a0*/  LDS R100, [R42+0x3000] ;  /* 0x003000002a647984 */ /* 0x000fe80000000800 */
[----:B------:R-:W-:Y:S04]  /*66b0*/  LDS R101, [R43+0x3000] ;  /* 0x003000002b657984 */ /* 0x000fe80000000800 */
[----:B------:R-:W-:Y:S04]  /*66c0*/  LDS R80, [R42+0x3080] ;  /* 0x003080002a507984 */ /* 0x000fe80000000800 */
[----:B------:R-:W-:Y:S01]  /*66d0*/  LDS R81, [R43+0x3080] ;  /* 0x003080002b517984 */ /* 0x000fe20000000800 */
[C---:B-1----:R-:W-:Y:S08]  /*66e0*/  HMMA.1688.F32.TF32 R84, R60.reuse, R54, R84 ;  /* 0x000000363c54723c */ /* 0x042ff00000081054 */
[C---:B------:R-:W-:Y:S08]  /*66f0*/  HMMA.1688.F32.TF32 R72, R60.reuse, R50, R72 ;  /* 0x000000323c48723c */ /* 0x040ff00000081048 */
[C---:B------:R-:W-:Y:S08]  /*6700*/  HMMA.1688.F32.TF32 R64, R60.reuse, R82, R64 ;  /* 0x000000523c40723c */ /* 0x040ff00000081040 */
[----:B------:R-:W-:Y:S01]  /*6710*/  HMMA.1688.F32.TF32 R96, R60, R102, R96 ;  /* 0x000000663c60723c */ /* 0x000fe20000081060 */
[----:B------:R-:W-:Y:S07]  /*6720*/  LDSM.16.M88.4 R60, [R45+0x9080] ;  /* 0x009080002d3c783b */ /* 0x000fee0000000200 */
[C---:B--2---:R-:W-:Y:S08]  /*6730*/  HMMA.1688.F32.TF32 R76, R56.reuse, R54, R76 ;  /* 0x00000036384c723c */ /* 0x044ff0000008104c */
[C---:B------:R-:W-:Y:S01]  /*6740*/  HMMA.1688.F32.TF32 R88, R56.reuse, R50, R88 ;  /* 0x000000323858723c */ /* 0x040fe20000081058 */
[----:B------:R-:W-:Y:S07]  /*6750*/  LDSM.16.M88.4 R48, [R45+0x8080] ;  /* 0x008080002d30783b */ /* 0x000fee0000000200 */
[C---:B------:R-:W-:Y:S01]  /*6760*/  HMMA.1688.F32.TF32 R68, R56.reuse, R82, R68 ;  /* 0x000000523844723c */ /* 0x040fe20000081044 */
[----:B------:R-:W-:Y:S04]  /*6770*/  LDS R82, [R42+0x3480] ;  /* 0x003480002a527984 */ /* 0x000fe80000000800 */
[----:B------:R-:W1:Y:S03]  /*6780*/  LDS R83, [R43+0x3480] ;  /* 0x003480002b537984 */ /* 0x000e660000000800 */
[----:B------:R-:W-:Y:S01]  /*6790*/  HMMA.1688.F32.TF32 R92, R56, R102, R92 ;  /* 0x00000066385c723c */ /* 0x000fe2000008105c */
[----:B------:R-:W-:Y:S04]  /*67a0*/  LDSM.16.M88.4 R56, [R45+0xa080] ;  /* 0x00a080002d38783b */ /* 0x000fe80000000200 */
[----:B------:R-:W-:Y:S04]  /*67b0*/  LDS R102, [R42+0x3400] ;  /* 0x003400002a667984 */ /* 0x000fe80000000800 */
[----:B------:R-:W-:Y:S04]  /*67c0*/  LDS R103, [R43+0x3400] ;  /* 0x003400002b677984 */ /* 0x000fe80000000800 */
[----:B------:R-:W2:Y:S01]  /*67d0*/  LDSM.16.M88.4 R44, [R45+0xb080] ;  /* 0x00b080002d2c783b */ /* 0x000ea20000000200 */
[C---:B-1----:R-:W-:Y:S08]  /*67e0*/  HMMA.1688.F32.TF32 R76, R80.reuse, R48, R76 ;  /* 0x00000030504c723c */ /* 0x042ff0000008104c */
[----:B------:R-:W-:Y:S01]  /*67f0*/  HMMA.1688.F32.TF32 R52, R80, R60, R88 ;  /* 0x0000003c5034723c */ /* 0x000fe20000081058 */
[----:B------:R-:W-:Y:S04]  /*6800*/  LDS R88, [R42+0x3800] ;  /* 0x003800002a587984 */ /* 0x000fe80000000800 */
[----:B------:R-:W-:Y:S03]  /*6810*/  LDS R90, [R42+0x3c00] ;  /* 0x003c00002a5a7984 */ /* 0x000fe60000000800 */
[-C--:B--2---:R-:W-:Y:S01]  /*6820*/  HMMA.1688.F32.TF32 R96, R100, R44.reuse, R96 ;  /* 0x0000002c6460723c */ /* 0x084fe20000081060 */
[----:B------:R-:W-:Y:S04]  /*6830*/  LDS R89, [R43+0x3800] ;  /* 0x003800002b597984 */ /* 0x000fe80000000800 */
[----:B------:R-:W1:Y:S03]  /*6840*/  LDS R91, [R43+0x3c00] ;  /* 0x003c00002b5b7984 */ /* 0x000e660000000800 */
[C---:B------:R-:W-:Y:S07]  /*6850*/  HMMA.1688.F32.TF32 R92, R80.reuse, R44, R92 ;  /* 0x0000002c505c723c */ /* 0x040fee000008105c */
[----:B------:R-:W-:Y:S01]  /*6860*/  SEL R44, RZ, 0x4, P1 ;  /* 0x00000004ff2c7807 */ /* 0x000fe20000800000 */
[----:B------:R-:W-:Y:S01]  /*6870*/  HMMA.1688.F32.TF32 R68, R80, R56, R68 ;  /* 0x000000385044723c */ /* 0x000fe20000081044 */
[----:B------:R-:W-:Y:S01]  /*6880*/  ISETP.GE.AND P1, PT, R206, UR6, PT ;  /* 0x00000006ce007c0c */ /* 0x000fe2000bf26270 */
[----:B------:R-:W-:Y:S01]  /*6890*/  LDS R80, [R42+0x3880] ;  /* 0x003880002a507984 */ /* 0x000fe20000000800 */
[----:B------:R-:W-:Y:S01]  /*68a0*/  SEL R44, R44, RZ, !P0 ;  /* 0x000000ff2c2c7207 */ /* 0x000fe20004000000 */
[----:B------:R-:W-:Y:S01]  /*68b0*/  IMAD.MOV.U32 R45, RZ, RZ, R132 ;  /* 0x000000ffff2d7224 */ /* 0x000fe200078e0084 */
[----:B------:R-:W-:Y:S01]  /*68c0*/  LOP3.LUT R206, R3, 0xc, RZ, 0xfc, !PT ;  /* 0x0000000c03ce7812 */ /* 0x000fe200078efcff */
[----:B------:R2:W-:Y:S01]  /*68d0*/  LDS R82, [R42+0x3c80] ;  /* 0x003c80002a527984 */ /* 0x0005e20000000800 */
[----:B------:R-:W-:Y:S01]  /*68e0*/  ISETP.NE.U32.AND P2, PT, R44, RZ, PT ;  /* 0x000000ff2c00720c */ /* 0x000fe20003f45070 */
[C---:B------:R-:W-:Y:S01]  /*68f0*/  HMMA.1688.F32.TF32 R84, R100.reuse, R48, R84 ;  /* 0x000000306454723c */ /* 0x040fe20000081054 */
[----:B------:R-:W-:Y:S01]  /*6900*/  SEL R44, RZ, 0x4, P1 ;  /* 0x00000004ff2c7807 */ /* 0x000fe20000800000 */
[----:B------:R-:W-:Y:S03]  /*6910*/  LDS R81, [R43+0x3880] ;  /* 0x003880002b517984 */ /* 0x000fe60000000800 */
[----:B------:R-:W-:Y:S01]  /*6920*/  SEL R44, R44, RZ, !P0 ;  /* 0x000000ff2c2c7207 */ /* 0x000fe20004000000 */
[----:B------:R3:W4:Y:S02]  /*6930*/  LDS R83, [R43+0x3c80] ;  /* 0x003c80002b537984 */ /* 0x0007240000000800 */
[----:B------:R-:W-:Y:S02]  /*6940*/  HMMA.1688.F32.TF32 R64, R100, R56, R64 ;  /* 0x000000386440723c */ /* 0x000fe40000081040 */
[----:B------:R-:W-:Y:S01]  /*6950*/  BAR.SYNC.DEFER_BLOCKING 0x0 ;  /* 0x0000000000007b1d */ /* 0x000fe20000010000 */
[----:B------:R-:W-:Y:S01]  /*6960*/  ISETP.NE.U32.AND P1, PT, R44, RZ, PT ;  /* 0x000000ff2c00720c */ /* 0x000fe20003f25070 */
[----:B------:R-:W-:-:S03]  /*6970*/  IMAD.MOV.U32 R44, RZ, RZ, R133 ;  /* 0x000000ffff2c7224 */ /* 0x000fc600078e0085 */
[----:B------:R-:W-:Y:S01]  /*6980*/  IMAD.U32 R57, RZ, RZ, UR7 ;  /* 0x00000007ff397e24 */ /* 0x000fe2000f8e00ff */
[----:B------:R-:W-:Y:S01]  /*6990*/  HMMA.1688.F32.TF32 R72, R100, R60, R72 ;  /* 0x0000003c6448723c */ /* 0x000fe20000081048 */
[----:B------:R-:W-:-:S05]  /*69a0*/  IADD3 R48, P3, R149, R44, RZ ;  /* 0x0000002c95307210 */ /* 0x000fca0007f7e0ff */
[----:B------:R-:W-:Y:S01]  /*69b0*/  IMAD.X R49, R45, 0x1, R162, P3 ;  /* 0x000000012d317824 */ /* 0x000fe200018e06a2 */
[----:B------:R-:W-:Y:S01]  /*69c0*/  LOP3.LUT R60, R3, 0x10, RZ, 0xfc, !PT ;  /* 0x00000010033c7812 */ /* 0x000fe200078efcff */
[----:B------:R-:W-:Y:S01]  /*69d0*/  IMAD R100, R57, 0x4000, R0 ;  /* 0x0000400039647824 */ /* 0x000fe200078e0200 */
[----:B------:R-:W-:Y:S01]  /*69e0*/  LOP3.LUT R101, R3, 0x14, RZ, 0xfc, !PT ;  /* 0x0000001403657812 */ /* 0x000fe200078efcff */
[----:B-1----:R-:W-:Y:S03]  /*69f0*/  HMMA.1688.F32.TF32 R84, R88, R50, R84 ;  /* 0x000000325854723c */ /* 0x002fe60000081054 */
[----:B------:R-:W-:Y:S01]  /*6a00*/  @!PT LDS RZ, [RZ] ;  /* 0x00000000fffff984 */ /* 0x000fe20000000800 */
[----:B------:R-:W-:Y:S01]  /*6a10*/  @!PT LDS RZ, [RZ] ;  /* 0x00000000fffff984 */ /* 0x000fe20000000800 */
[----:B------:R-:W-:Y:S01]  /*6a20*/  @!PT LDS RZ, [RZ] ;  /* 0x00000000fffff984 */ /* 0x000fe20000000800 */
[----:B------:R1:W-:Y:S01]  /*6a30*/  LDGSTS.E [R100], [R48.64], P2 ;  /* 0x0000000030647fae */ /* 0x0003e2000912184a */
[----:B--2---:R-:W-:-:S04]  /*6a40*/  IADD3 R42, P2, R147, R44, RZ ;  /* 0x0000002c932a7210 */ /* 0x004fc80007f5e0ff */
[----:B------:R-:W-:Y:S01]  /*6a50*/  HMMA.1688.F32.TF32 R64, R88, R58, R64 ;  /* 0x0000003a5840723c */ /* 0x000fe20000081040 */
[----:B---3--:R-:W-:-:S07]  /*6a60*/  IMAD.X R43, R45, 0x1, R160, P2 ;  /* 0x000000012d2b7824 */ /* 0x008fce00010e06a0 */
[----:B------:R-:W-:Y:S01]  /*6a70*/  HMMA.1688.F32.TF32 R72, R88, R62, R72 ;  /* 0x0000003e5848723c */ /* 0x000fe20000081048 */
[----:B------:R2:W-:Y:S01]  /*6a80*/  LDGSTS.E [R100+0x400], [R42.64], P1 ;  /* 0x004000002a647fae */ /* 0x0005e2000892184a */
[----:B------:R-:W-:-:S04]  /*6a90*/  ISETP.GE.AND P1, PT, R207, UR6, PT ;  /* 0x00000006cf007c0c */ /* 0x000fc8000bf26270 */
[----:B------:R-:W-:Y:S02]  /*6aa0*/  SEL R56, RZ, 0x4, P1 ;  /* 0x00000004ff387807 */ /* 0x000fe40000800000 */
[----:B------:R-:W-:Y:S01]  /*6ab0*/  ISETP.GE.AND P1, PT, R206, UR6, PT ;  /* 0x00000006ce007c0c */ /* 0x000fe2000bf26270 */
[----:B------:R-:W-:Y:S01]  /*6ac0*/  HMMA.1688.F32.TF32 R96, R88, R46, R96 ;  /* 0x0000002e5860723c */ /* 0x000fe20000081060 */
[----:B------:R-:W-:Y:S01]  /*6ad0*/  SEL R56, R56, RZ, !P0 ;  /* 0x000000ff38387207 */ /* 0x000fe20004000000 */
[----:B------:R-:W3:Y:S01]  /*6ae0*/  S2R R206, SR_TID.X ;  /* 0x0000000000ce7919 */ /* 0x000ee20000002100 */
[----:B--2---:R-:W-:Y:S02]  /*6af0*/  IADD3 R42, P3, R145, R44, RZ ;  /* 0x0000002c912a7210 */ /* 0x004fe40007f7e0ff */
[----:B------:R-:W-:Y:S02]  /*6b00*/  ISETP.NE.U32.AND P2, PT, R56, RZ, PT ;  /* 0x000000ff3800720c */ /* 0x000fe40003f45070 */
[----:B------:R-:W-:Y:S01]  /*6b10*/  SEL R56, RZ, 0x4, P1 ;  /* 0x00000004ff387807 */ /* 0x000fe20000800000 */
[----:B------:R-:W-:Y:S01]  /*6b20*/  IMAD.X R43, R45, 0x1, R158, P3 ;  /* 0x000000012d2b7824 */ /* 0x000fe200018e069e */
[----:B----4-:R-:W-:Y:S02]  /*6b30*/  HMMA.1688.F32.TF32 R88, R80, R50, R76 ;  /* 0x000000325058723c */ /* 0x010fe4000008104c */
[----:B------:R-:W-:-:S04]  /*6b40*/  SEL R56, R56, RZ, !P0 ;  /* 0x000000ff38387207 */ /* 0x000fc80004000000 */
[----:B------:R-:W-:Y:S02]  /*6b50*/  ISETP.NE.U32.AND P1, PT, R56, RZ, PT ;  /* 0x000000ff3800720c */ /* 0x000fe40003f25070 */
[----:B------:R-:W-:Y:S01]  /*6b60*/  HMMA.1688.F32.TF32 R56, R80, R58, R68 ;  /* 0x0000003a5038723c */ /* 0x000fe20000081044 */
[----:B------:R2:W-:Y:S06]  /*6b70*/  LDGSTS.E [R100+0x800], [R42.64], P2 ;  /* 0x008000002a647fae */ /* 0x0005ec000912184a */
[C---:B------:R-:W-:Y:S02]  /*6b80*/  LOP3.LUT R68, R3.reuse, 0x2, RZ, 0xfc, !PT ;  /* 0x0000000203447812 */ /* 0x040fe400078efcff */
[----:B------:R-:W-:-:S02]  /*6b90*/  LOP3.LUT R69, R3, 0xa, RZ, 0xfc, !PT ;  /* 0x0000000a03457812 */ /* 0x000fc400078efcff */
[----:B------:R-:W-:Y:S02]  /*6ba0*/  LOP3.LUT R71, R3, 0x12, RZ, 0xfc, !PT ;  /* 0x0000001203477812 */ /* 0x000fe400078efcff */
[----:B--2---:R-:W-:Y:S02]  /*6bb0*/  IADD3 R42, P2, R143, R44, RZ ;  /* 0x0000002c8f2a7210 */ /* 0x004fe40007f5e0ff */
[----:B------:R-:W-:-:S03]  /*6bc0*/  LOP3.LUT R70, R3, 0x16, RZ, 0xfc, !PT ;  /* 0x0000001603467812 */ /* 0x000fc600078efcff */
[----:B------:R-:W-:-:S05]  /*6bd0*/  IMAD.X R43, R45, 0x1, R156, P2 ;  /* 0x000000012d2b7824 */ /* 0x000fca00010e069c */
[----:B------:R2:W-:Y:S01]  /*6be0*/  LDGSTS.E [R100+0xc00], [R42.64], P1 ;  /* 0x00c000002a647fae */ /* 0x0005e2000892184a */
[----:B------:R-:W-:Y:S02]  /*6bf0*/  ISETP.GE.AND P1, PT, R60, UR6, PT ;  /* 0x000000063c007c0c */ /* 0x000fe4000bf26270 */
[----:B------:R-:W-:Y:S02]  /*6c00*/  HMMA.1688.F32.TF32 R60, R80, R62, R52 ;  /* 0x0000003e503c723c */ /* 0x000fe40000081034 */
[----:B-1----:R-:W-:-:S04]  /*6c10*/  SEL R48, RZ, 0x4, P1 ;  /* 0x00000004ff307807 */ /* 0x002fc80000800000 */
[----:B------:R-:W-:Y:S02]  /*6c20*/  SEL R48, R48, RZ, !P0 ;  /* 0x000000ff30307207 */ /* 0x000fe40004000000 */
[----:B------:R-:W-:Y:S02]  /*6c30*/  LOP3.LUT R55, R3, 0x6, RZ, 0xfc, !PT ;  /* 0x0000000603377812 */ /* 0x000fe400078efcff */
[----:B------:R-:W-:Y:S02]  /*6c40*/  ISETP.NE.U32.AND P1, PT, R48, RZ, PT ;  /* 0x000000ff3000720c */ /* 0x000fe40003f25070 */
[----:B--2---:R-:W-:-:S05]  /*6c50*/  IADD3 R42, P2, R141, R44, RZ ;  /* 0x0000002c8d2a7210 */ /* 0x004fca0007f5e0ff */
[----:B------:R-:W-:Y:S01]  /*6c60*/  IMAD.X R43, R45, 0x1, R154, P2 ;  /* 0x000000012d2b7824 */ /* 0x000fe200010e069a */
[----:B------:R-:W-:-:S04]  /*6c70*/  ISETP.GE.AND P2, PT, R214, UR6, PT ;  /* 0x00000006d6007c0c */ /* 0x000fc8000bf46270 */
[----:B------:R-:W-:Y:S01]  /*6c80*/  SEL R49, RZ, 0x4, P2 ;  /* 0x00000004ff317807 */ /* 0x000fe20001000000 */
[----:B------:R1:W-:Y:S01]  /*6c90*/  LDGSTS.E [R100+0x1000], [R42.64], P1 ;  /* 0x010000002a647fae */ /* 0x0003e2000892184a */
[----:B------:R-:W-:Y:S02]  /*6ca0*/  ISETP.GE.AND P1, PT, R101, UR6, PT ;  /* 0x0000000665007c0c */ /* 0x000fe4000bf26270 */
[----:B------:R-:W-:Y:S02]  /*6cb0*/  SEL R49, R49, RZ, !P0 ;  /* 0x000000ff31317207 */ /* 0x000fe40004000000 */
[----:B------:R-:W-:Y:S02]  /*6cc0*/  SEL R48, RZ, 0x4, P1 ;  /* 0x00000004ff307807 */ /* 0x000fe40000800000 */
[----:B------:R-:W-:Y:S02]  /*6cd0*/  ISETP.GE.AND P1, PT, R212, UR6, PT ;  /* 0x00000006d4007c0c */ /* 0x000fe4000bf26270 */
[----:B------:R-:W-:-:S02]  /*6ce0*/  SEL R48, R48, RZ, !P0 ;  /* 0x000000ff30307207 */ /* 0x000fc40004000000 */
[----:B------:R-:W-:Y:S02]  /*6cf0*/  ISETP.GE.AND P2, PT, R182, UR6, PT ;  /* 0x00000006b6007c0c */ /* 0x000fe4000bf46270 */
[----:B-1----:R-:W-:Y:S02]  /*6d00*/  SEL R43, RZ, 0x4, P1 ;  /* 0x00000004ff2b7807 */ /* 0x002fe40000800000 */
[----:B------:R-:W-:Y:S02]  /*6d10*/  ISETP.NE.U32.AND P3, PT, R48, RZ, PT ;  /* 0x000000ff3000720c */ /* 0x000fe40003f65070 */
[----:B------:R-:W-:Y:S02]  /*6d20*/  ISETP.NE.U32.AND P5, PT, R49, RZ, PT ;  /* 0x000000ff3100720c */ /* 0x000fe40003fa5070 */
[----:B------:R-:W-:Y:S01]  /*6d30*/  IADD3 R42, P1, R139, R44, RZ ;  /* 0x0000002c8b2a7210 */ /* 0x000fe20007f3e0ff */
[----:B------:R-:W-:Y:S07]  /*6d40*/  HMMA.1688.F32.TF32 R48, R80, R46, R92 ;  /* 0x0000002e5030723c */ /* 0x000fee000008105c */
[----:B------:R-:W-:Y:S01]  /*6d50*/  SEL R46, R43, RZ, !P0 ;  /* 0x000000ff2b2e7207 */ /* 0x000fe20004000000 */
[----:B------:R-:W-:Y:S01]  /*6d60*/  IMAD.X R43, R45, 0x1, R152, P1 ;  /* 0x000000012d2b7824 */ /* 0x000fe200008e0698 */
[----:B------:R-:W-:-:S02]  /*6d70*/  SEL R47, RZ, 0x4, P2 ;  /* 0x00000004ff2f7807 */ /* 0x000fc40001000000 */
[----:B------:R-:W-:Y:S02]  /*6d80*/  ISETP.NE.U32.AND P1, PT, R46, RZ, PT ;  /* 0x000000ff2e00720c */ /* 0x000fe40003f25070 */
[----:B------:R-:W-:Y:S01]  /*6d90*/  SEL R47, R47, RZ, !P0 ;  /* 0x000000ff2f2f7207 */ /* 0x000fe20004000000 */
[----:B------:R1:W-:Y:S01]  /*6da0*/  LDGSTS.E [R100+0x1400], [R42.64], P3 ;  /* 0x014000002a647fae */ /* 0x0003e2000992184a */
[----:B------:R-:W-:Y:S02]  /*6db0*/  SEL R46, RZ, 0x4, P4 ;  /* 0x00000004ff2e7807 */ /* 0x000fe40002000000 */
[----:B------:R-:W-:Y:S02]  /*6dc0*/  ISETP.NE.U32.AND P2, PT, R47, RZ, PT ;  /* 0x000000ff2f00720c */ /* 0x000fe40003f45070 */
[----:B------:R-:W-:Y:S02]  /*6dd0*/  SEL R46, R46, RZ, !P0 ;  /* 0x000000ff2e2e7207 */ /* 0x000fe40004000000 */
[----:B------:R-:W-:-:S02]  /*6de0*/  SEL R47, RZ, 0x4, P6 ;  /* 0x00000004ff2f7807 */ /* 0x000fc40003000000 */
[----:B------:R-:W-:Y:S02]  /*6df0*/  ISETP.GE.AND P4, PT, R176, UR6, PT ;  /* 0x00000006b0007c0c */ /* 0x000fe4000bf86270 */
[----:B------:R-:W-:Y:S01]  /*6e00*/  ISETP.GE.AND P6, PT, R174, UR6, PT ;  /* 0x00000006ae007c0c */ /* 0x000fe2000bfc6270 */
[----:B-1----:R-:W-:Y:S01]  /*6e10*/  IMAD.WIDE R42, R184, 0x4, R44 ;  /* 0x00000004b82a7825 */ /* 0x002fe200078e022c */
[----:B------:R-:W-:Y:S02]  /*6e20*/  ISETP.NE.U32.AND P3, PT, R46, RZ, PT ;  /* 0x000000ff2e00720c */ /* 0x000fe40003f65070 */
[----:B------:R-:W-:Y:S02]  /*6e30*/  SEL R47, R47, RZ, !P0 ;  /* 0x000000ff2f2f7207 */ /* 0x000fe40004000000 */
[----:B------:R-:W-:Y:S01]  /*6e40*/  SEL R46, RZ, 0x4, P4 ;  /* 0x00000004ff2e7807 */ /* 0x000fe20002000000 */
[----:B------:R1:W-:Y:S01]  /*6e50*/  LDGSTS.E [R100+0x1800], [R42.64], P5 ;  /* 0x018000002a647fae */ /* 0x0003e2000a92184a */
[----:B------:R-:W-:-:S02]  /*6e60*/  SEL R53, RZ, 0x4, P6 ;  /* 0x00000004ff357807 */ /* 0x000fc40003000000 */
[----:B------:R-:W-:Y:S02]  /*6e70*/  ISETP.NE.U32.AND P4, PT, R47, RZ, PT ;  /* 0x000000ff2f00720c */ /* 0x000fe40003f85070 */
[----:B------:R-:W-:Y:S01]  /*6e80*/  SEL R52, R46, RZ, !P0 ;  /* 0x000000ff2e347207 */ /* 0x000fe20004000000 */
[--C-:B------:R-:W-:Y:S01]  /*6e90*/  IMAD.WIDE R46, R186, 0x4, R44.reuse ;  /* 0x00000004ba2e7825 */ /* 0x100fe200078e022c */
[----:B------:R-:W-:Y:S02]  /*6ea0*/  SEL R53, R53, RZ, !P0 ;  /* 0x000000ff35357207 */ /* 0x000fe40004000000 */
[----:B------:R-:W-:Y:S02]  /*6eb0*/  ISETP.NE.U32.AND P6, PT, R52, RZ, PT ;  /* 0x000000ff3400720c */ /* 0x000fe40003fc5070 */
[----:B------:R2:W-:Y:S01]  /*6ec0*/  LDGSTS.E [R100+0x1c00], [R46.64], P1 ;  /* 0x01c000002e647fae */ /* 0x0005e2000892184a */
[----:B-1----:R-:W-:Y:S01]  /*6ed0*/  IMAD.WIDE R42, R188, 0x4, R44 ;  /* 0x00000004bc2a7825 */ /* 0x002fe200078e022c */
[----:B------:R-:W-:-:S02]  /*6ee0*/  ISETP.NE.U32.AND P5, PT, R53, RZ, PT ;  /* 0x000000ff3500720c */ /* 0x000fc40003fa5070 */
[----:B------:R-:W-:Y:S01]  /*6ef0*/  ISETP.GE.AND P1, PT, R172, UR6, PT ;  /* 0x00000006ac007c0c */ /* 0x000fe2000bf26270 */
[--C-:B------:R-:W-:Y:S01]  /*6f00*/  IMAD.WIDE R52, R192, 0x4, R44.reuse ;  /* 0x00000004c0347825 */ /* 0x100fe200078e022c */
[----:B------:R1:W-:Y:S01]  /*6f10*/  LDGSTS.E [R100+0x2000], [R42.64], P2 ;  /* 0x020000002a647fae */ /* 0x0003e2000912184a */
[----:B------:R-:W-:Y:S02]  /*6f20*/  ISETP.GE.AND P2, PT, R68, UR6, PT ;  /* 0x0000000644007c0c */ /* 0x000fe4000bf46270 */
[----:B------:R-:W-:Y:S02]  /*6f30*/  SEL R54, RZ, 0x4, P1 ;  /* 0x00000004ff367807 */ /* 0x000fe40000800000 */
[----:B------:R-:W-:Y:S01]  /*6f40*/  ISETP.GE.AND P1, PT, R169, UR6, PT ;  /* 0x00000006a9007c0c */ /* 0x000fe2000bf26270 */
[----:B--2---:R-:W-:Y:S01]  /*6f50*/  IMAD.WIDE R46, R190, 0x4, R44 ;  /* 0x00000004be2e7825 */ /* 0x004fe200078e022c */
[----:B------:R-:W-:Y:S02]  /*6f60*/  SEL R54, R54, RZ, !P0 ;  /* 0x000000ff36367207 */ /* 0x000fe40004000000 */
[----:B------:R-:W-:-:S02]  /*6f70*/  LOP3.LUT R68, R3, 0xe, RZ, 0xfc, !PT ;  /* 0x0000000e03447812 */ /* 0x000fc400078efcff */
[----:B------:R2:W-:Y:S01]  /*6f80*/  LDGSTS.E [R100+0x2400], [R46.64], P3 ;  /* 0x024000002e647fae */ /* 0x0005e2000992184a */
[----:B------:R-:W-:Y:S02]  /*6f90*/  ISETP.GE.AND P3, PT, R55, UR6, PT ;  /* 0x0000000637007c0c */ /* 0x000fe4000bf66270 */
[----:B-1----:R-:W-:Y:S01]  /*6fa0*/  SEL R42, RZ, 0x4, P1 ;  /* 0x00000004ff2a7807 */ /* 0x002fe20000800000 */
[----:B------:R1:W-:Y:S01]  /*6fb0*/  LDGSTS.E [R100+0x2800], [R52.64], P4 ;  /* 0x0280000034647fae */ /* 0x0003e2000a12184a */
[----:B------:R-:W-:-:S04]  /*6fc0*/  ISETP.GE.AND P4, PT, R170, UR6, PT ;  /* 0x00000006aa007c0c */ /* 0x000fc8000bf86270 */
[----:B------:R-:W-:Y:S02]  /*6fd0*/  SEL R55, RZ, 0x4, P4 ;  /* 0x00000004ff377807 */ /* 0x000fe40002000000 */
[----:B------:R-:W-:Y:S02]  /*6fe0*/  ISETP.NE.U32.AND P4, PT, R54, RZ, PT ;  /* 0x000000ff3600720c */ /* 0x000fe40003f85070 */
[----:B------:R-:W-:Y:S02]  /*6ff0*/  SEL R55, R55, RZ, !P0 ;  /* 0x000000ff37377207 */ /* 0x000fe40004000000 */
[----:B--2---:R-:W-:Y:S01]  /*7000*/  SEL R47, RZ, 0x4, P2 ;  /* 0x00000004ff2f7807 */ /* 0x004fe20001000000 */
[----:B-1----:R-:W-:Y:S01]  /*7010*/  IMAD.WIDE R52, R196, 0x4, R44 ;  /* 0x00000004c4347825 */ /* 0x002fe200078e022c */
[----:B------:R-:W-:Y:S02]  /*7020*/  SEL R54, RZ, 0x4, P3 ;  /* 0x00000004ff367807 */ /* 0x000fe40001800000 */
[----:B------:R-:W-:-:S02]  /*7030*/  ISETP.NE.U32.AND P3, PT, R55, RZ, PT ;  /* 0x000000ff3700720c */ /* 0x000fc40003f65070 */
[----:B------:R-:W-:Y:S01]  /*7040*/  SEL R46, R42, RZ, !P0 ;  /* 0x000000ff2a2e7207 */ /* 0x000fe20004000000 */
[--C-:B------:R-:W-:Y:S01]  /*7050*/  IMAD.WIDE R42, R194, 0x4, R44.reuse ;  /* 0x00000004c22a7825 */ /* 0x100fe200078e022c */
[----:B------:R-:W-:Y:S02]  /*7060*/  SEL R47, R47, RZ, !P0 ;  /* 0x000000ff2f2f7207 */ /* 0x000fe40004000000 */
[----:B------:R-:W-:Y:S02]  /*7070*/  ISETP.NE.U32.AND P1, PT, R46, RZ, PT ;  /* 0x000000ff2e00720c */ /* 0x000fe40003f25070 */
[----:B------:R-:W-:Y:S01]  /*7080*/  ISETP.NE.U32.AND P2, PT, R47, RZ, PT ;  /* 0x000000ff2f00720c */ /* 0x000fe20003f45070 */
[----:B------:R1:W-:Y:S01]  /*7090*/  LDGSTS.E [R100+0x2c00], [R42.64], P6 ;  /* 0x02c000002a647fae */ /* 0x0003e2000b12184a */
[----:B------:R-:W-:Y:S01]  /*70a0*/  IMAD.WIDE R46, R198, 0x4, R44 ;  /* 0x00000004c62e7825 */ /* 0x000fe200078e022c */
[----:B------:R-:W-:Y:S02]  /*70b0*/  SEL R54, R54, RZ, !P0 ;  /* 0x000000ff36367207 */ /* 0x000fe40004000000 */
[----:B------:R2:W-:Y:S02]  /*70c0*/  LDGSTS.E [R100+0x3000], [R52.64], P5 ;  /* 0x0300000034647fae */ /* 0x0005e4000a92184a */
[----:B------:R-:W-:-:S02]  /*70d0*/  ISETP.NE.U32.AND P6, PT, R54, RZ, PT ;  /* 0x000000ff3600720c */ /* 0x000fc40003fc5070 */
[----:B------:R4:W-:Y:S01]  /*70e0*/  LDGSTS.E [R100+0x3400], [R46.64], P4 ;  /* 0x034000002e647fae */ /* 0x0009e2000a12184a */
[----:B------:R-:W-:Y:S01]  /*70f0*/  ISETP.GE.AND P4, PT, R68, UR6, PT ;  /* 0x0000000644007c0c */ /* 0x000fe2000bf86270 */
[----:B-1----:R-:W-:-:S03]  /*7100*/  IMAD.WIDE R42, R200, 0x4, R44 ;  /* 0x00000004c82a7825 */ /* 0x002fc600078e022c */
[----:B------:R-:W-:Y:S02]  /*7110*/  SEL R68, RZ, 0x4, P4 ;  /* 0x00000004ff447807 */ /* 0x000fe40002000000 */
[----:B------:R-:W-:Y:S01]  /*7120*/  ISETP.GE.AND P4, PT, R70, UR6, PT ;  /* 0x0000000646007c0c */ /* 0x000fe2000bf86270 */
[----:B--2---:R-:W-:Y:S01]  /*7130*/  IMAD.WIDE R52, R204, 0x4, R44 ;  /* 0x00000004cc347825 */ /* 0x004fe200078e022c */
[----:B------:R1:W-:Y:S01]  /*7140*/  LDGSTS.E [R100+0x3800], [R42.64], P3 ;  /* 0x038000002a647fae */ /* 0x0003e2000992184a */
[----:B------:R-:W-:Y:S02]  /*7150*/  ISETP.GE.AND P3, PT, R69, UR6, PT ;  /* 0x0000000645007c0c */ /* 0x000fe4000bf66270 */
[----:B------:R-:W-:Y:S01]  /*7160*/  IMAD.U32 R69, RZ, RZ, UR7 ;  /* 0x00000007ff457e24 */ /* 0x000fe2000f8e00ff */
[----:B------:R2:W-:Y:S01]  /*7170*/  LDGSTS.E [R100+0x3c00], [R52.64], P1 ;  /* 0x03c0000034647fae */ /* 0x0005e2000892184a */
[----:B------:R-:W-:Y:S02]  /*7180*/  SEL R54, RZ, 0x4, P3 ;  /* 0x00000004ff367807 */ /* 0x000fe40001800000 */
[----:B----4-:R-:W-:-:S02]  /*7190*/  IADD3 R46, P3, R146, R44, RZ ;  /* 0x0000002c922e7210 */ /* 0x010fc40007f7e0ff */
[----:B------:R-:W-:Y:S01]  /*71a0*/  SEL R55, R54, RZ, !P0 ;  /* 0x000000ff36377207 */ /* 0x000fe20004000000 */
[----:B------:R-:W-:Y:S01]  /*71b0*/  IMAD R54, R69, 0x4000, R136 ;  /* 0x0000400045367824 */ /* 0x000fe200078e0288 */
[----:B------:R-:W-:Y:S01]  /*71c0*/  SEL R68, R68, RZ, !P0 ;  /* 0x000000ff44447207 */ /* 0x000fe20004000000 */
[----:B------:R-:W-:Y:S01]  /*71d0*/  IMAD.X R47, R45, 0x1, R159, P3 ;  /* 0x000000012d2f7824 */ /* 0x000fe200018e069f */
[----:B-1----:R-:W-:Y:S01]  /*71e0*/  IADD3 R42, P1, R148, R44, RZ ;  /* 0x0000002c942a7210 */ /* 0x002fe20007f3e0ff */
[----:B------:R-:W-:Y:S01]  /*71f0*/  IMAD R69, R69, 0x4000, R166 ;  /* 0x0000400045457824 */ /* 0x000fe200078e02a6 */
[----:B------:R-:W-:Y:S02]  /*7200*/  ISETP.GE.AND P3, PT, R71, UR6, PT ;  /* 0x0000000647007c0c */ /* 0x000fe4000bf66270 */
[----:B------:R-:W-:Y:S01]  /*7210*/  ISETP.NE.U32.AND P5, PT, R55, RZ, PT ;  /* 0x000000ff3700720c */ /* 0x000fe20003fa5070 */
[----:B------:R-:W-:Y:S01]  /*7220*/  IMAD.X R43, R45, 0x1, R161, P1 ;  /* 0x000000012d2b7824 */ /* 0x000fe200008e06a1 */
[----:B--2---:R-:W-:-:S02]  /*7230*/  SEL R52, RZ, 0x4, P3 ;  /* 0x00000004ff347807 */ /* 0x004fc40001800000 */
[----:B------:R-:W-:Y:S02]  /*7240*/  ISETP.NE.U32.AND P1, PT, R68, RZ, PT ;  /* 0x000000ff4400720c */ /* 0x000fe40003f25070 */
[----:B------:R1:W-:Y:S01]  /*7250*/  LDGSTS.E [R54+0x200], [R42.64], P2 ;  /* 0x002000002a367fae */ /* 0x0003e2000912184a */
[----:B------:R-:W-:Y:S02]  /*7260*/  ISETP.GE.AND P2, PT, R213, UR6, PT ;  /* 0x00000006d5007c0c */ /* 0x000fe4000bf46270 */
[----:B------:R-:W-:Y:S01]  /*7270*/  SEL R53, RZ, 0x4, P4 ;  /* 0x00000004ff357807 */ /* 0x000fe20002000000 */
[----:B------:R2:W-:Y:S01]  /*7280*/  LDGSTS.E [R54+0x600], [R46.64], P6 ;  /* 0x006000002e367fae */ /* 0x0005e2000b12184a */
[----:B------:R-:W-:Y:S02]  /*7290*/  SEL R52, R52, RZ, !P0 ;  /* 0x000000ff34347207 */ /* 0x000fe40004000000 */
[----:B------:R-:W-:Y:S02]  /*72a0*/  SEL R55, RZ, 0x4, P2 ;  /* 0x00000004ff377807 */ /* 0x000fe40001000000 */
[----:B------:R-:W-:-:S02]  /*72b0*/  ISETP.GE.AND P2, PT, R211, UR6, PT ;  /* 0x00000006d3007c0c */ /* 0x000fc4000bf46270 */
[----:B------:R-:W-:Y:S02]  /*72c0*/  SEL R53, R53, RZ, !P0 ;  /* 0x000000ff35357207 */ /* 0x000fe40004000000 */
[-C--:B-1----:R-:W-:Y:S02]  /*72d0*/  IADD3 R42, P3, R144, R44.reuse, RZ ;  /* 0x0000002c902a7210 */ /* 0x082fe40007f7e0ff */
[----:B------:R-:W-:Y:S02]  /*72e0*/  ISETP.NE.U32.AND P4, PT, R53, RZ, PT ;  /* 0x000000ff3500720c */ /* 0x000fe40003f85070 */
[----:B--2---:R-:W-:Y:S01]  /*72f0*/  IADD3 R46, P6, R142, R44, RZ ;  /* 0x0000002c8e2e7210 */ /* 0x004fe20007fde0ff */
[C---:B------:R-:W-:Y:S01]  /*7300*/  IMAD.X R43, R45.reuse, 0x1, R157, P3 ;  /* 0x000000012d2b7824 */ /* 0x040fe200018e069d */
[----:B------:R-:W-:Y:S02]  /*7310*/  ISETP.NE.U32.AND P3, PT, R52, RZ, PT ;  /* 0x000000ff3400720c */ /* 0x000fe40003f65070 */
[----:B------:R-:W-:Y:S01]  /*7320*/  SEL R52, RZ, 0x4, P2 ;  /* 0x00000004ff347807 */ /* 0x000fe20001000000 */
[----:B------:R-:W-:Y:S01]  /*7330*/  IMAD.X R47, R45, 0x1, R155, P6 ;  /* 0x000000012d2f7824 */ /* 0x000fe200030e069b */
[----:B------:R1:W-:Y:S01]  /*7340*/  LDGSTS.E [R54+0xa00], [R42.64], P5 ;  /* 0x00a000002a367fae */ /* 0x0003e2000a92184a */
[----:B------:R-:W-:-:S02]  /*7350*/  SEL R55, R55, RZ, !P0 ;  /* 0x000000ff37377207 */ /* 0x000fc40004000000 */
[----:B------:R-:W-:Y:S01]  /*7360*/  SEL R52, R52, RZ, !P0 ;  /* 0x000000ff34347207 */ /* 0x000fe20004000000 */
[----:B------:R2:W-:Y:S01]  /*7370*/  LDGSTS.E [R54+0xe00], [R46.64], P1 ;  /* 0x00e000002e367fae */ /* 0x0005e2000892184a */
[----:B------:R-:W-:Y:S02]  /*7380*/  ISETP.GE.AND P1, PT, R181, UR6, PT ;  /* 0x00000006b5007c0c */ /* 0x000fe4000bf26270 */
[----:B------:R-:W-:Y:S02]  /*7390*/  ISETP.GE.AND P2, PT, R179, UR6, PT ;  /* 0x00000006b3007c0c */ /* 0x000fe4000bf46270 */
[----:B------:R-:W-:Y:S02]  /*73a0*/  SEL R53, RZ, 0x4, P1 ;  /* 0x00000004ff357807 */ /* 0x000fe40000800000 */
[----:B------:R-:W-:Y:S02]  /*73b0*/  ISETP.NE.U32.AND P5, PT, R55, RZ, PT ;  /* 0x000000ff3700720c */ /* 0x000fe40003fa5070 */
[----:B-1----:R-:W-:-:S02]  /*73c0*/  IADD3 R42, P6, R140, R44, RZ ;  /* 0x0000002c8c2a7210 */ /* 0x002fc40007fde0ff */
[----:B------:R-:W-:Y:S02]  /*73d0*/  ISETP.NE.U32.AND P1, PT, R52, RZ, PT ;  /* 0x000000ff3400720c */ /* 0x000fe40003f25070 */
[----:B------:R-:W-:Y:S01]  /*73e0*/  SEL R53, R53, RZ, !P0 ;  /* 0x000000ff35357207 */ /* 0x000fe20004000000 */
[----:B------:R-:W-:Y:S01]  /*73f0*/  IMAD.X R43, R45, 0x1, R153, P6 ;  /* 0x000000012d2b7824 */ /* 0x000fe200030e0699 */
[----:B--2---:R-:W-:Y:S02]  /*7400*/  IADD3 R46, P6, R138, R44, RZ ;  /* 0x0000002c8a2e7210 */ /* 0x004fe40007fde0ff */
[----:B------:R-:W-:Y:S02]  /*7410*/  SEL R52, RZ, 0x4, P2 ;  /* 0x00000004ff347807 */ /* 0x000fe40001000000 */
[----:B------:R-:W-:Y:S01]  /*7420*/  ISETP.NE.U32.AND P2, PT, R53, RZ, PT ;  /* 0x000000ff3500720c */ /* 0x000fe20003f45070 */
[----:B------:R-:W-:Y:S01]  /*7430*/  IMAD.X R47, R45, 0x1, R151, P6 ;  /* 0x000000012d2f7824 */ /* 0x000fe200030e0697 */
[----:B------:R-:W-:Y:S01]  /*7440*/  ISETP.GE.AND P6, PT, R177, UR6, PT ;  /* 0x00000006b1007c0c */ /* 0x000fe2000bfc6270 */
[----:B------:R1:W-:Y:S01]  /*7450*/  LDGSTS.E [R54+0x1200], [R42.64], P3 ;  /* 0x012000002a367fae */ /* 0x0003e2000992184a */
[----:B------:R-:W-:-:S02]  /*7460*/  SEL R52, R52, RZ, !P0 ;  /* 0x000000ff34347207 */ /* 0x000fc40004000000 */
[----:B------:R-:W-:Y:S01]  /*7470*/  SEL R53, RZ, 0x4, P6 ;  /* 0x00000004ff357807 */ /* 0x000fe20003000000 */
[----:B------:R2:W-:Y:S01]  /*7480*/  LDGSTS.E [R54+0x1600], [R46.64], P4 ;  /* 0x016000002e367fae */ /* 0x0005e2000a12184a */
[----:B------:R-:W-:Y:S02]  /*7490*/  ISETP.GE.AND P6, PT, R175, UR6, PT ;  /* 0x00000006af007c0c */ /* 0x000fe4000bfc6270 */
[----:B------:R-:W-:Y:S02]  /*74a0*/  ISETP.NE.U32.AND P3, PT, R52, RZ, PT ;  /* 0x000000ff3400720c */ /* 0x000fe40003f65070 */
[----:B------:R-:W-:Y:S02]  /*74b0*/  SEL R53, R53, RZ, !P0 ;  /* 0x000000ff35357207 */ /* 0x000fe40004000000 */
[----:B------:R-:W-:Y:S01]  /*74c0*/  SEL R52, RZ, 0x4, P6 ;  /* 0x00000004ff347807 */ /* 0x000fe20003000000 */
[----:B-1----:R-:W-:Y:S01]  /*74d0*/  IMAD.WIDE R42, R187, 0x4, R44 ;  /* 0x00000004bb2a7825 */ /* 0x002fe200078e022c */
[----:B------:R-:W-:-:S02]  /*74e0*/  ISETP.GE.AND P6, PT, R173, UR6, PT ;  /* 0x00000006ad007c0c */ /* 0x000fc4000bfc6270 */
[----:B------:R-:W-:Y:S01]  /*74f0*/  ISETP.NE.U32.AND P4, PT, R53, RZ, PT ;  /* 0x000000ff3500720c */ /* 0x000fe20003f85070 */
[----:B--2---:R-:W-:Y:S01]  /*7500*/  IMAD.WIDE R46, R185, 0x4, R44 ;  /* 0x00000004b92e7825 */ /* 0x004fe200078e022c */
[----:B------:R-:W-:Y:S02]  /*7510*/  SEL R53, RZ, 0x4, P6 ;  /* 0x00000004ff357807 */ /* 0x000fe40003000000 */
[----:B------:R-:W-:Y:S02]  /*7520*/  SEL R52, R52, RZ, !P0 ;  /* 0x000000ff34347207 */ /* 0x000fe40004000000 */
[----:B------:R1:W-:Y:S01]  /*7530*/  LDGSTS.E [R54+0x1a00], [R46.64], P5 ;  /* 0x01a000002e367fae */ /* 0x0003e2000a92184a */
[----:B------:R-:W-:Y:S02]  /*7540*/  SEL R53, R53, RZ, !P0 ;  /* 0x000000ff35357207 */ /* 0x000fe40004000000 */
[----:B------:R-:W-:Y:S01]  /*7550*/  ISETP.NE.U32.AND P5, PT, R52, RZ, PT ;  /* 0x000000ff3400720c */ /* 0x000fe20003fa5070 */
[----:B------:R2:W-:Y:S01]  /*7560*/  LDGSTS.E [R54+0x1e00], [R42.64], P1 ;  /* 0x01e000002a367fae */ /* 0x0005e2000892184a */
[----:B------:R-:W-:-:S02]  /*7570*/  ISETP.GE.AND P1, PT, R171, UR6, PT ;  /* 0x00000006ab007c0c */ /* 0x000fc4000bf26270 */
[----:B---3--:R-:W-:Y:S02]  /*7580*/  LOP3.LUT R68, R206, 0x3f, RZ, 0xc0, !PT ;  /* 0x0000003fce447812 */ /* 0x008fe400078ec0ff */
[----:B------:R-:W-:Y:S02]  /*7590*/  SEL R52, RZ, 0x4, P1 ;  /* 0x00000004ff347807 */ /* 0x000fe40000800000 */
[----:B------:R-:W-:Y:S01]  /*75a0*/  ISETP.NE.U32.AND P1, PT, R53, RZ, PT ;  /* 0x000000ff3500720c */ /* 0x000fe20003f25070 */
[--C-:B-1----:R-:W-:Y:S01]  /*75b0*/  IMAD.WIDE R46, R189, 0x4, R44.reuse ;  /* 0x00000004bd2e7825 */ /* 0x102fe200078e022c */
[----:B------:R-:W-:Y:S02]  /*75c0*/  ISETP.GE.AND P6, PT, R167, UR6, PT ;  /* 0x00000006a7007c0c */ /* 0x000fe4000bfc6270 */
[----:B------:R-:W-:Y:S01]  /*75d0*/  SEL R52, R52, RZ, !P0 ;  /* 0x000000ff34347207 */ /* 0x000fe20004000000 */
[----:B--2---:R-:W-:Y:S01]  /*75e0*/  IMAD.WIDE R42, R191, 0x4, R44 ;  /* 0x00000004bf2a7825 */ /* 0x004fe200078e022c */
[----:B------:R1:W-:Y:S01]  /*75f0*/  LDGSTS.E [R54+0x2200], [R46.64], P2 ;  /* 0x022000002e367fae */ /* 0x0003e2000912184a */
[----:B------:R-:W-:-:S02]  /*7600*/  ISETP.GE.AND P2, PT, R168, UR6, PT ;  /* 0x00000006a8007c0c */ /* 0x000fc4000bf46270 */
[----:B------:R-:W-:Y:S01]  /*7610*/  SEL R55, RZ, 0x4, P6 ;  /* 0x00000004ff377807 */ /* 0x000fe20003000000 */
[----:B------:R2:W-:Y:S01]  /*7620*/  LDGSTS.E [R54+0x2600], [R42.64], P3 ;  /* 0x026000002a367fae */ /* 0x0005e2000992184a */
[----:B------:R-:W-:Y:S02]  /*7630*/  SEL R53, RZ, 0x4, P2 ;  /* 0x00000004ff357807 */ /* 0x000fe40001000000 */
[----:B------:R-:W-:Y:S01]  /*7640*/  ISETP.GE.AND P2, PT, R68, UR6, PT ;  /* 0x0000000644007c0c */ /* 0x000fe2000bf46270 */
[----:B------:R-:W-:Y:S01]  /*7650*/  UIADD3 UR6, UR6, -0x40, URZ ;  /* 0xffffffc006067890 */ /* 0x000fe2000fffe03f */
[----:B------:R-:W-:Y:S02]  /*7660*/  SEL R53, R53, RZ, !P0 ;  /* 0x000000ff35357207 */ /* 0x000fe40004000000 */
[----:B------:R-:W-:Y:S02]  /*7670*/  ISETP.NE.U32.AND P6, PT, R52, RZ, PT ;  /* 0x000000ff3400720c */ /* 0x000fe40003fc5070 */
[----:B-1----:R-:W-:-:S02]  /*7680*/  SEL R46, RZ, 0x4, P2 ;  /* 0x00000004ff2e7807 */ /* 0x002fc40001000000 */
[----:B------:R-:W-:Y:S01]  /*7690*/  ISETP.NE.U32.AND P2, PT, R53, RZ, PT ;  /* 0x000000ff3500720c */ /* 0x000fe20003f45070 */
[--C-:B--2---:R-:W-:Y:S01]  /*76a0*/  IMAD.WIDE R42, R195, 0x4, R44.reuse ;  /* 0x00000004c32a7825 */ /* 0x104fe200078e022c */
[----:B------:R-:W-:Y:S02]  /*76b0*/  SEL R52, R46, RZ, !P0 ;  /* 0x000000ff2e347207 */ /* 0x000fe40004000000 */
[----:B------:R-:W-:Y:S01]  /*76c0*/  SEL R55, R55, RZ, !P0 ;  /* 0x000000ff37377207 */ /* 0x000fe20004000000 */
[--C-:B------:R-:W-:Y:S01]  /*76d0*/  IMAD.WIDE R46, R193, 0x4, R44.reuse ;  /* 0x00000004c12e7825 */ /* 0x100fe200078e022c */
[----:B------:R-:W-:Y:S02]  /*76e0*/  ISETP.NE.U32.AND P0, PT, R52, RZ, PT ;  /* 0x000000ff3400720c */ /* 0x000fe40003f05070 */
[----:B------:R-:W-:Y:S01]  /*76f0*/  ISETP.NE.U32.AND P3, PT, R55, RZ, PT ;  /* 0x000000ff3700720c */ /* 0x000fe20003f65070 */
[----:B------:R-:W-:Y:S01]  /*7700*/  IMAD.WIDE R52, R199, 0x4, R44 ;  /* 0x00000004c7347825 */ /* 0x000fe200078e022c */
[----:B------:R1:W-:Y:S01]  /*7710*/  LDGSTS.E [R54+0x2a00], [R46.64], P4 ;  /* 0x02a000002e367fae */ /* 0x0003e2000a12184a */
[----:B------:R-:W-:-:S02]  /*7720*/  LEA R133, P4, R223, R44, 0x2 ;  /* 0x0000002cdf857211 */ /* 0x000fc400078810ff */
[----:B------:R-:W-:Y:S01]  /*7730*/  IMAD.U32 R55, RZ, RZ, UR7 ;  /* 0x00000007ff377e24 */ /* 0x000fe2000f8e00ff */
[----:B------:R2:W-:Y:S02]  /*7740*/  LDGSTS.E [R54+0x2e00], [R42.64], P5 ;  /* 0x02e000002a367fae */ /* 0x0005e4000a92184a */
[----:B------:R-:W-:Y:S02]  /*7750*/  IMAD.X R132, R45, 0x1, R150, P4 ;  /* 0x000000012d847824 */ /* 0x000fe400020e0696 */
[----:B------:R-:W-:Y:S02]  /*7760*/  IMAD R55, R55, 0x4000, R2 ;  /* 0x0000400037377824 */ /* 0x000fe400078e0202 */
[----:B-1----:R-:W-:-:S04]  /*7770*/  IMAD.WIDE R46, R197, 0x4, R44 ;  /* 0x00000004c52e7825 */ /* 0x002fc800078e022c */
[--C-:B--2---:R-:W-:Y:S01]  /*7780*/  IMAD.WIDE R42, R201, 0x4, R44.reuse ;  /* 0x00000004c92a7825 */ /* 0x104fe200078e022c */
[----:B------:R1:W-:Y:S04]  /*7790*/  LDGSTS.E [R54+0x3200], [R46.64], P1 ;  /* 0x032000002e367fae */ /* 0x0003e8000892184a */
[----:B------:R2:W-:Y:S04]  /*77a0*/  LDGSTS.E [R54+0x3600], [R52.64], P6 ;  /* 0x0360000034367fae */ /* 0x0005e8000b12184a */
[----:B------:R3:W-:Y:S01]  /*77b0*/  LDGSTS.E [R54+0x3a00], [R42.64], P2 ;  /* 0x03a000002a367fae */ /* 0x0007e2000912184a */
[----:B-1----:R-:W-:Y:S01]  /*77c0*/  IMAD.WIDE R46, R205, 0x4, R44 ;  /* 0x00000004cd2e7825 */ /* 0x002fe200078e022c */
[----:B--2---:R-:W-:-:S04]  /*77d0*/  IADD3 R52, P1, R4, R131, RZ ;  /* 0x0000008304347210 */ /* 0x004fc80007f3e0ff */
[----:B------:R1:W-:Y:S01]  /*77e0*/  LDGSTS.E [R54+0x3e00], [R46.64], P3 ;  /* 0x03e000002e367fae */ /* 0x0003e2000992184a */
[----:B---3--:R-:W-:Y:S01]  /*77f0*/  IADD3 R42, P2, R4, R123, RZ ;  /* 0x0000007b042a7210 */ /* 0x008fe20007f5e0ff */
[--C-:B------:R-:W-:Y:S02]  /*7800*/  IMAD.X R53, R130, 0x1, R6.reuse, P1 ;  /* 0x0000000182357824 */ /* 0x100fe400008e0606 */
[----:B------:R-:W0:Y:S02]  /*7810*/  LDGDEPBAR ;  /* 0x00000000000079af */ /* 0x000e240000000000 */
[----:B------:R-:W-:Y:S02]  /*7820*/  IMAD.X R43, R122, 0x1, R6, P2 ;  /* 0x000000017a2b7824 */ /* 0x000fe400010e0606 */
[----:B------:R2:W-:Y:S01]  /*7830*/  LDGSTS.E [R55+0x8000], [R52.64], P0 ;  /* 0x0800000034377fae */ /* 0x0005e2000812184a */
[----:B-1----:R-:W-:-:S03]  /*7840*/  IADD3 R46, P1, R4, R115, RZ ;  /* 0x00000073042e7210 */ /* 0x002fc60007f3e0ff */
[----:B------:R1:W-:Y:S01]  /*7850*/  LDGSTS.E [R55+0x8800], [R42.64], P0 ;  /* 0x088000002a377fae */ /* 0x0003e2000812184a */
[----:B------:R-:W-:Y:S02]  /*7860*/  IMAD.U32 R54, RZ, RZ, UR7 ;  /* 0x00000007ff367e24 */ /* 0x000fe4000f8e00ff */
[----:B------:R-:W-:Y:S02]  /*7870*/  IMAD.X R47, R114, 0x1, R6, P1 ;  /* 0x00000001722f7824 */ /* 0x000fe400008e0606 */
[----:B------:R-:W-:Y:S01]  /*7880*/  IMAD R71, R54, 0x4000, R165 ;  /* 0x0000400036477824 */ /* 0x000fe200078e02a5 */
[C---:B------:R-:W-:Y:S02]  /*7890*/  IADD3 R54, P3, R4.reuse, R22, RZ ;  /* 0x0000001604367210 */ /* 0x040fe40007f7e0ff */
[C---:B--2---:R-:W-:Y:S01]  /*78a0*/  IADD3 R52, P2, R4.reuse, R107, RZ ;  /* 0x0000006b04347210 */ /* 0x044fe20007f5e0ff */
[----:B------:R2:W-:Y:S01]  /*78b0*/  LDGSTS.E [R55+0x9000], [R46.64], P0 ;  /* 0x090000002e377fae */ /* 0x0005e2000812184a */
[----:B-1----:R-:W-:-:S03]  /*78c0*/  IADD3 R42, P1, R4, R28, RZ ;  /* 0x0000001c042a7210 */ /* 0x002fc60007f3e0ff */
[--C-:B------:R-:W-:Y:S02]  /*78d0*/  IMAD.X R53, R106, 0x1, R6.reuse, P2 ;  /* 0x000000016a357824 */ /* 0x100fe400010e0606 */
[----:B------:R-:W-:-:S03]  /*78e0*/  IMAD.X R43, R39, 0x1, R6, P1 ;  /* 0x00000001272b7824 */ /* 0x000fc600008e0606 */
[----:B------:R1:W-:Y:S01]  /*78f0*/  LDGSTS.E [R55+0x9800], [R52.64], P0 ;  /* 0x0980000034377fae */ /* 0x0003e2000812184a */
[----:B--2---:R-:W-:-:S03]  /*7900*/  IADD3 R46, P2, R4, R20, RZ ;  /* 0x00000014042e7210 */ /* 0x004fc60007f5e0ff */
[----:B------:R2:W-:Y:S02]  /*7910*/  LDGSTS.E [R55+0xa000], [R42.64], P0 ;  /* 0x0a0000002a377fae */ /* 0x0005e4000812184a */
[----:B------:R-:W-:Y:S01]  /*7920*/  IMAD.X R47, R35, 0x1, R6, P2 ;  /* 0x00000001232f7824 */ /* 0x000fe200010e0606 */
[----:B-1----:R-:W-:-:S04]  /*7930*/  IADD3 R52, P1, R4, R12, RZ ;  /* 0x0000000c04347210 */ /* 0x002fc80007f3e0ff */
[----:B------:R1:W-:Y:S01]  /*7940*/  LDGSTS.E [R55+0xa800], [R46.64], P0 ;  /* 0x0a8000002e377fae */ /* 0x0003e2000812184a */
[----:B--2---:R-:W-:Y:S01]  /*7950*/  IADD3 R42, P2, R4, R9, RZ ;  /* 0x00000009042a7210 */ /* 0x004fe20007f5e0ff */
[----:B------:R-:W-:-:S04]  /*7960*/  IMAD.X R53, R29, 0x1, R6, P1 ;  /* 0x000000011d357824 */ /* 0x000fc800008e0606 */
[----:B------:R-:W-:Y:S01]  /*7970*/  IMAD.X R43, R21, 0x1, R6, P2 ;  /* 0x00000001152b7824 */ /* 0x000fe200010e0606 */
[----:B------:R2:W-:Y:S01]  /*7980*/  LDGSTS.E [R55+0xb000], [R52.64], P0 ;  /* 0x0b00000034377fae */ /* 0x0005e2000812184a */
[----:B-1----:R-:W-:-:S03]  /*7990*/  IADD3 R46, P1, R4, R129, RZ ;  /* 0x00000081042e7210 */ /* 0x002fc60007f3e0ff */
[----:B------:R1:W-:Y:S02]  /*79a0*/  LDGSTS.E [R55+0xb800], [R42.64], P0 ;  /* 0x0b8000002a377fae */ /* 0x0003e4000812184a */
[----:B------:R-:W-:Y:S01]  /*79b0*/  IMAD.X R47, R128, 0x1, R6, P1 ;  /* 0x00000001802f7824 */ /* 0x000fe200008e0606 */
[----:B--2---:R-:W-:-:S04]  /*79c0*/  IADD3 R52, P2, R4, R121, RZ ;  /* 0x0000007904347210 */ /* 0x004fc80007f5e0ff */
[----:B------:R2:W-:Y:S01]  /*79d0*/  LDGSTS.E [R69+0x8200], [R46.64], P0 ;  /* 0x082000002e457fae */ /* 0x0005e2000812184a */
[----:B-1----:R-:W-:Y:S01]  /*79e0*/  IADD3 R42, P1, R4, R113, RZ ;  /* 0x00000071042a7210 */ /* 0x002fe20007f3e0ff */
[--C-:B------:R-:W-:Y:S02]  /*79f0*/  IMAD.X R53, R120, 0x1, R6.reuse, P2 ;  /* 0x0000000178357824 */ /* 0x100fe400010e0606 */
[--C-:B------:R-:W-:Y:S02]  /*7a00*/  IMAD.X R55, R36, 0x1, R6.reuse, P3 ;  /* 0x0000000124377824 */ /* 0x100fe400018e0606 */
[----:B------:R-:W-:Y:S01]  /*7a10*/  IMAD.X R43, R112, 0x1, R6, P1 ;  /* 0x00000001702b7824 */ /* 0x000fe200008e0606 */
        /* <DEDUP_REMOVED lines=11> */
[----:B------:R1:W-:Y:S01]  /*7ad0*/  LDGSTS.E [R69+0xaa00], [R42.64], P0 ;  /* 0x0aa000002a457fae */ /* 0x0003e2000812184a */
[----:B------:R-:W-:Y:S01]  /*7ae0*/  IADD3 R13, P6, R13, UR9, RZ ;  /* 0x000000090d0d7c10 */ /* 0x000fe2000ffde0ff */
[----:B------:R-:W-:-:S03]  /*7af0*/  IMAD.X R47, R27, 0x1, R6, P1 ;  /* 0x000000011b2f7824 */ /* 0x000fc600008e0606 */
[----:B------:R-:W-:Y:S02]  /*7b00*/  IADD3.X R27, R27, UR8, RZ, P6, !PT ;  /* 0x000000081b1b7c10 */ /* 0x000fe4000b7fe4ff */
        /* <DEDUP_REMOVED lines=11> */
[----:B------:R-:W-:Y:S01]  /*7bc0*/  IMAD.U32 R69, RZ, RZ, UR7 ;  /* 0x00000007ff457e24 */ /* 0x000fe2000f8e00ff */
[----:B--2---:R-:W-:Y:S01]  /*7bd0*/  IADD3 R42, P2, R4, R32, RZ ;  /* 0x00000020042a7210 */ /* 0x004fe20007f5e0ff */
[----:B------:R-:W-:Y:S02]  /*7be0*/  IMAD.X R53, R110, 0x1, R6, P1 ;  /* 0x000000016e357824 */ /* 0x000fe400008e0606 */
[----:B------:R-:W-:Y:S02]  /*7bf0*/  IMAD R69, R69, 0x4000, R164 ;  /* 0x0000400045457824 */ /* 0x000fe400078e02a4 */
        /* <DEDUP_REMOVED lines=14> */
[----:B------:R2:W-:Y:S01]  /*7ce0*/  LDGSTS.E [R71+0xb400], [R42.64], P0 ;  /* 0x0b4000002a477fae */ /* 0x0005e2000812184a */
[----:B------:R-:W-:Y:S01]  /*7cf0*/  IADD3 R7, P4, R7, UR9, RZ ;  /* 0x0000000907077c10 */ /* 0x000fe2000ff9e0ff */
[----:B------:R-:W-:-:S03]  /*7d00*/  IMAD.X R47, R17, 0x1, R6, P2 ;  /* 0x00000001112f7824 */ /* 0x000fc600010e0606 */
[----:B------:R-:W-:Y:S02]  /*7d10*/  IADD3.X R17, R17, UR8, RZ, P4, !PT ;  /* 0x0000000811117c10 */ /* 0x000fe4000a7fe4ff */
[C---:B-1----:R-:W-:Y:S01]  /*7d20*/  IADD3 R52, P1, R4.reuse, R125, RZ ;  /* 0x0000007d04347210 */ /* 0x042fe20007f3e0ff */
[----:B------:R1:W-:Y:S01]  /*7d30*/  LDGSTS.E [R71+0xbc00], [R46.64], P0 ;  /* 0x0bc000002e477fae */ /* 0x0003e2000812184a */
[----:B--2---:R-:W-:-:S03]  /*7d40*/  IADD3 R42, P2, R4, R117, RZ ;  /* 0x00000075042a7210 */ /* 0x004fc60007f5e0ff */
[--C-:B------:R-:W-:Y:S02]  /*7d50*/  IMAD.X R53, R124, 0x1, R6.reuse, P1 ;  /* 0x000000017c357824 */ /* 0x100fe400008e0606 */
[----:B------:R-:W-:-:S03]  /*7d60*/  IMAD.X R43, R116, 0x1, R6, P2 ;  /* 0x00000001742b7824 */ /* 0x000fc600010e0606 */
[----:B------:R2:W-:Y:S01]  /*7d70*/  LDGSTS.E [R69+0x8600], [R52.64], P0 ;  /* 0x0860000034457fae */ /* 0x0005e2000812184a */
[----:B-1----:R-:W-:-:S03]  /*7d80*/  IADD3 R46, P1, R4, R109, RZ ;  /* 0x0000006d042e7210 */ /* 0x002fc60007f3e0ff */
[----:B------:R1:W-:Y:S01]  /*7d90*/  LDGSTS.E [R69+0x8e00], [R42.64], P0 ;  /* 0x08e000002a457fae */ /* 0x0003e2000812184a */
[----:B------:R-:W-:Y:S01]  /*7da0*/  IADD3 R109, P6, R109, UR9, RZ ;  /* 0x000000096d6d7c10 */ /* 0x000fe2000ffde0ff */
[----:B------:R-:W-:-:S03]  /*7db0*/  IMAD.X R47, R108, 0x1, R6, P1 ;  /* 0x000000016c2f7824 */ /* 0x000fc600008e0606 */
[----:B------:R-:W-:Y:S02]  /*7dc0*/  IADD3.X R108, R108, UR8, RZ, P6, !PT ;  /* 0x000000086c6c7c10 */ /* 0x000fe4000b7fe4ff */
[----:B------:R-:W-:Y:S02]  /*7dd0*/  IADD3 R123, P6, R123, UR9, RZ ;  /* 0x000000097b7b7c10 */ /* 0x000fe4000ffde0ff */
[----:B--2---:R-:W-:Y:S01]  /*7de0*/  IADD3 R52, P2, R4, R30, RZ ;  /* 0x0000001e04347210 */ /* 0x004fe20007f5e0ff */
[----:B------:R2:W-:Y:S01]  /*7df0*/  LDGSTS.E [R69+0x9600], [R46.64], P0 ;  /* 0x096000002e457fae */ /* 0x0005e2000812184a */
[----:B------:R-:W-:Y:S02]  /*7e00*/  IADD3.X R122, R122, UR8, RZ, P6, !PT ;  /* 0x000000087a7a7c10 */ /* 0x000fe4000b7fe4ff */
[----:B-1----:R-:W-:Y:S01]  /*7e10*/  IADD3 R42, P1, R4, R14, RZ ;  /* 0x0000000e042a7210 */ /* 0x002fe20007f3e0ff */
[----:B------:R-:W-:Y:S01]  /*7e20*/  IMAD.X R53, R40, 0x1, R6, P2 ;  /* 0x0000000128357824 */ /* 0x000fe200010e0606 */
[----:B------:R-:W-:-:S03]  /*7e30*/  IADD3 R14, P4, R14, UR9, RZ ;  /* 0x000000090e0e7c10 */ /* 0x000fc6000ff9e0ff */
[C-C-:B------:R-:W-:Y:S01]  /*7e40*/  IMAD.X R43, R31.reuse, 0x1, R6.reuse, P1 ;  /* 0x000000011f2b7824 */ /* 0x140fe200008e0606 */
[----:B------:R1:W-:Y:S01]  /*7e50*/  LDGSTS.E [R69+0x9e00], [R52.64], P0 ;  /* 0x09e0000034457fae */ /* 0x0003e2000812184a */
[----:B------:R-:W-:Y:S02]  /*7e60*/  IADD3.X R31, R31, UR8, RZ, P4, !PT ;  /* 0x000000081f1f7c10 */ /* 0x000fe4000a7fe4ff */
[----:B--2---:R-:W-:Y:S01]  /*7e70*/  IADD3 R46, P2, R4, R10, RZ ;  /* 0x0000000a042e7210 */ /* 0x004fe20007f5e0ff */
[----:B------:R2:W-:Y:S01]  /*7e80*/  LDGSTS.E [R69+0xa600], [R54.64], P0 ;  /* 0x0a60000036457fae */ /* 0x0005e2000812184a */
[----:B------:R-:W-:Y:S02]  /*7e90*/  IADD3 R10, P1, R10, UR9, RZ ;  /* 0x000000090a0a7c10 */ /* 0x000fe4000ff3e0ff */
[----:B------:R-:W-:Y:S01]  /*7ea0*/  IADD3 R28, P4, R28, UR9, RZ ;  /* 0x000000091c1c7c10 */ /* 0x000fe2000ff9e0ff */
[C---:B------:R-:W-:Y:S01]  /*7eb0*/  IMAD.X R47, R23.reuse, 0x1, R6, P2 ;  /* 0x00000001172f7824 */ /* 0x040fe200010e0606 */
[----:B------:R-:W-:Y:S01]  /*7ec0*/  IADD3.X R23, R23, UR8, RZ, P1, !PT ;  /* 0x0000000817177c10 */ /* 0x000fe20008ffe4ff */
[----:B------:R2:W-:Y:S01]  /*7ed0*/  LDGSTS.E [R69+0xae00], [R42.64], P0 ;  /* 0x0ae000002a457fae */ /* 0x0005e2000812184a */
[----:B------:R-:W-:-:S02]  /*7ee0*/  IADD3 R20, P1, R20, UR9, RZ ;  /* 0x0000000914147c10 */ /* 0x000fc4000ff3e0ff */
[----:B-1----:R-:W-:Y:S01]  /*7ef0*/  IADD3 R52, P3, R4, R5, RZ ;  /* 0x0000000504347210 */ /* 0x002fe20007f7e0ff */
[----:B------:R2:W-:Y:S01]  /*7f00*/  LDGSTS.E [R69+0xb600], [R46.64], P0 ;  /* 0x0b6000002e457fae */ /* 0x0005e2000812184a */
[----:B------:R-:W-:Y:S02]  /*7f10*/  IADD3 R5, P5, R5, UR9, RZ ;  /* 0x0000000905057c10 */ /* 0x000fe4000ffbe0ff */
[----:B------:R-:W-:Y:S01]  /*7f20*/  IADD3 R9, P2, R9, UR9, RZ ;  /* 0x0000000909097c10 */ /* 0x000fe2000ff5e0ff */
[----:B------:R-:W-:Y:S01]  /*7f30*/  IMAD.X R53, R15, 0x1, R6, P3 ;  /* 0x000000010f357824 */ /* 0x000fe200018e0606 */
[----:B------:R-:W-:Y:S02]  /*7f40*/  IADD3 R8, P3, R8, UR9, RZ ;  /* 0x0000000908087c10 */ /* 0x000fe4000ff7e0ff */
[----:B------:R-:W-:Y:S02]  /*7f50*/  IADD3.X R35, R35, UR8, RZ, P1, !PT ;  /* 0x0000000823237c10 */ /* 0x000fe40008ffe4ff */
[----:B------:R-:W-:Y:S01]  /*7f60*/  IADD3 R105, P1, R105, UR9, RZ ;  /* 0x0000000969697c10 */ /* 0x000fe2000ff3e0ff */
[----:B------:R2:W-:Y:S01]  /*7f70*/  LDGSTS.E [R69+0xbe00], [R52.64], P0 ;  /* 0x0be0000034457fae */ /* 0x0005e2000812184a */
[----:B------:R-:W-:-:S02]  /*7f80*/  IADD3.X R15, R15, UR8, RZ, P5, !PT ;  /* 0x000000080f0f7c10 */ /* 0x000fc4000affe4ff */
[----:B------:R-:W-:Y:S01]  /*7f90*/  IADD3.X R19, R19, UR8, RZ, P3, !PT ;  /* 0x0000000813137c10 */ /* 0x000fe20009ffe4ff */
[----:B------:R-:W0:Y:S01]  /*7fa0*/  LDGDEPBAR ;  /* 0x00000000000079af */ /* 0x000e220000000000 */
[----:B------:R-:W-:Y:S02]  /*7fb0*/  IADD3.X R21, R21, UR8, RZ, P2, !PT ;  /* 0x0000000815157c10 */ /* 0x000fe400097fe4ff */
[----:B------:R-:W-:Y:S02]  /*7fc0*/  IADD3 R11, P0, R11, UR9, RZ ;  /* 0x000000090b0b7c10 */ /* 0x000fe4000ff1e0ff */
[----:B------:R-:W-:Y:S02]  /*7fd0*/  IADD3 R12, P5, R12, UR9, RZ ;  /* 0x000000090c0c7c10 */ /* 0x000fe4000ffbe0ff */
[----:B------:R-:W-:Y:S02]  /*7fe0*/  IADD3 R16, P3, R16, UR9, RZ ;  /* 0x0000000910107c10 */ /* 0x000fe4000ff7e0ff */
[----:B------:R-:W-:-:S02]  /*7ff0*/  IADD3 R18, P2, R18, UR9, RZ ;  /* 0x0000000912127c10 */ /* 0x000fc4000ff5e0ff */
[----:B------:R-:W-:Y:S02]  /*8000*/  IADD3.X R104, R104, UR8, RZ, P1, !PT ;  /* 0x0000000868687c10 */ /* 0x000fe40008ffe4ff */
[----:B------:R-:W-:Y:S02]  /*8010*/  IADD3 R119, P1, R119, UR9, RZ ;  /* 0x0000000977777c10 */ /* 0x000fe4000ff3e0ff */
[----:B------:R-:W-:Y:S02]  /*8020*/  IADD3.X R25, R25, UR8, RZ, P0, !PT ;  /* 0x0000000819197c10 */ /* 0x000fe400087fe4ff */
[----:B------:R-:W-:Y:S02]  /*8030*/  IADD3.X R29, R29, UR8, RZ, P5, !PT ;  /* 0x000000081d1d7c10 */ /* 0x000fe4000affe4ff */
[----:B------:R-:W-:Y:S02]  /*8040*/  IADD3.X R33, R33, UR8, RZ, P3, !PT ;  /* 0x0000000821217c10 */ /* 0x000fe40009ffe4ff */
[----:B------:R-:W-:-:S02]  /*8050*/  IADD3.X R34, R34, UR8, RZ, P2, !PT ;  /* 0x0000000822227c10 */ /* 0x000fc400097fe4ff */
[----:B------:R-:W-:Y:S02]  /*8060*/  IADD3 R22, P0, R22, UR9, RZ ;  /* 0x0000000916167c10 */ /* 0x000fe4000ff1e0ff */
[----:B------:R-:W-:Y:S02]  /*8070*/  IADD3 R26, P5, R26, UR9, RZ ;  /* 0x000000091a1a7c10 */ /* 0x000fe4000ffbe0ff */
[----:B------:R-:W-:Y:S02]  /*8080*/  IADD3 R30, P3, R30, UR9, RZ ;  /* 0x000000091e1e7c10 */ /* 0x000fe4000ff7e0ff */
[----:B------:R-:W-:Y:S02]  /*8090*/  IADD3 R32, P2, R32, UR9, RZ ;  /* 0x0000000920207c10 */ /* 0x000fe4000ff5e0ff */
[----:B------:R-:W-:Y:S02]  /*80a0*/  IADD3.X R118, R118, UR8, RZ, P1, !PT ;  /* 0x0000000876767c10 */ /* 0x000fe40008ffe4ff */
[----:B------:R-:W-:-:S02]  /*80b0*/  ISETP.NE.U32.AND P1, PT, R134, UR4, PT ;  /* 0x0000000486007c0c */ /* 0x000fc4000bf25070 */
[----:B------:R-:W-:Y:S02]  /*80c0*/  IADD3.X R36, R36, UR8, RZ, P0, !PT ;  /* 0x0000000824247c10 */ /* 0x000fe400087fe4ff */
[----:B------:R-:W-:Y:S02]  /*80d0*/  IADD3.X R38, R38, UR8, RZ, P5, !PT ;  /* 0x0000000826267c10 */ /* 0x000fe4000affe4ff */
[----:B------:R-:W-:Y:S02]  /*80e0*/  IADD3.X R39, R39, UR8, RZ, P4, !PT ;  /* 0x0000000827277c10 */ /* 0x000fe4000a7fe4ff */
[----:B------:R-:W-:Y:S02]  /*80f0*/  IADD3.X R40, R40, UR8, RZ, P3, !PT ;  /* 0x0000000828287c10 */ /* 0x000fe40009ffe4ff */
[----:B------:R-:W-:Y:S02]  /*8100*/  IADD3.X R41, R41, UR8, RZ, P2, !PT ;  /* 0x0000000829297c10 */ /* 0x000fe400097fe4ff */
[----:B------:R-:W-:-:S02]  /*8110*/  IADD3 R107, P0, R107, UR9, RZ ;  /* 0x000000096b6b7c10 */ /* 0x000fc4000ff1e0ff */
[----:B------:R-:W-:Y:S02]  /*8120*/  IADD3 R111, P5, R111, UR9, RZ ;  /* 0x000000096f6f7c10 */ /* 0x000fe4000ffbe0ff */
[----:B------:R-:W-:Y:S02]  /*8130*/  IADD3 R113, P4, R113, UR9, RZ ;  /* 0x0000000971717c10 */ /* 0x000fe4000ff9e0ff */
[----:B------:R-:W-:Y:S02]  /*8140*/  IADD3 R115, P3, R115, UR9, RZ ;  /* 0x0000000973737c10 */ /* 0x000fe4000ff7e0ff */
[----:B------:R-:W-:Y:S02]  /*8150*/  IADD3 R117, P2, R117, UR9, RZ ;  /* 0x0000000975757c10 */ /* 0x000fe4000ff5e0ff */
[----:B------:R-:W-:Y:S02]  /*8160*/  IADD3.X R106, R106, UR8, RZ, P0, !PT ;  /* 0x000000086a6a7c10 */ /* 0x000fe400087fe4ff */
[----:B------:R-:W-:-:S02]  /*8170*/  IADD3.X R110, R110, UR8, RZ, P5, !PT ;  /* 0x000000086e6e7c10 */ /* 0x000fc4000affe4ff */
[----:B------:R-:W-:Y:S02]  /*8180*/  IADD3.X R112, R112, UR8, RZ, P4, !PT ;  /* 0x0000000870707c10 */ /* 0x000fe4000a7fe4ff */
[----:B------:R-:W-:Y:S02]  /*8190*/  IADD3.X R114, R114, UR8, RZ, P3, !PT ;  /* 0x0000000872727c10 */ /* 0x000fe40009ffe4ff */
[----:B------:R-:W-:Y:S02]  /*81a0*/  IADD3.X R116, R116, UR8, RZ, P2, !PT ;  /* 0x0000000874747c10 */ /* 0x000fe400097fe4ff */
[----:B------:R-:W-:Y:S02]  /*81b0*/  IADD3 R121, P0, R121, UR9, RZ ;  /* 0x0000000979797c10 */ /* 0x000fe4000ff1e0ff */
[----:B------:R-:W-:Y:S02]  /*81c0*/  IADD3 R125, P5, R125, UR9, RZ ;  /* 0x000000097d7d7c10 */ /* 0x000fe4000ffbe0ff */
[----:B------:R-:W-:-:S02]  /*81d0*/  IADD3 R127, P4, R127, UR9, RZ ;  /* 0x000000097f7f7c10 */ /* 0x000fc4000ff9e0ff */
[----:B------:R-:W-:Y:S02]  /*81e0*/  IADD3 R129, P3, R129, UR9, RZ ;  /* 0x0000000981817c10 */ /* 0x000fe4000ff7e0ff */
[----:B------:R-:W-:Y:S02]  /*81f0*/  IADD3 R131, P2, R131, UR9, RZ ;  /* 0x0000000983837c10 */ /* 0x000fe4000ff5e0ff */
[----:B------:R-:W-:Y:S02]  /*8200*/  IADD3.X R120, R120, UR8, RZ, P0, !PT ;  /* 0x0000000878787c10 */ /* 0x000fe400087fe4ff */
[----:B------:R-:W-:Y:S02]  /*8210*/  IADD3.X R124, R124, UR8, RZ, P5, !PT ;  /* 0x000000087c7c7c10 */ /* 0x000fe4000affe4ff */
[----:B------:R-:W-:Y:S02]  /*8220*/  IADD3.X R126, R126, UR8, RZ, P4, !PT ;  /* 0x000000087e7e7c10 */ /* 0x000fe4000a7fe4ff */
[----:B------:R-:W-:-:S02]  /*8230*/  IADD3.X R128, R128, UR8, RZ, P3, !PT ;  /* 0x0000000880807c10 */ /* 0x000fc40009ffe4ff */
[----:B------:R-:W-:Y:S01]  /*8240*/  IADD3.X R130, R130, UR8, RZ, P2, !PT ;  /* 0x0000000882827c10 */ /* 0x000fe200097fe4ff */
[----:B--2---:R-:W-:Y:S01]  /*8250*/  @!P1 CALL.REL.NOINC `(.L_x_1) ;  /* 0x0000001000009944 */ /* 0x004fe20003c00000 */
[----:B------:R-:W-:Y:S05]  /*8260*/  BRA `(.L_x_2) ;  /* 0xffffdc8000007947 */ /* 0x000fea000383ffff */
.L_x_1:
[----:B------:R-:W1:Y:S01]  /*8270*/  S2R R42, SR_TID.X ;  /* 0x00000000002a7919 */ /* 0x000e620000002100 */
[----:B------:R-:W-:-:S04]  /*8280*/  DEPBAR.LE SB0, 0x0 ;  /* 0x000080000000791a */ /* 0x000fc80000000000 */
[----:B------:R-:W2:Y:S04]  /*8290*/  LDL.LU R18, [R1+0x68] ;  /* 0x0000680001127983 */ /* 0x000ea80000300800 */
[----:B------:R-:W3:Y:S04]  /*82a0*/  LDL.LU R17, [R1+0x64] ;  /* 0x0000640001117983 */ /* 0x000ee80000300800 */
[----:B------:R-:W4:Y:S04]  /*82b0*/  LDL.LU R31, [R1+0x60] ;  /* 0x00006000011f7983 */ /* 0x000f280000300800 */
[----:B------:R-:W5:Y:S04]  /*82c0*/  LDL.LU R30, [R1+0x5c] ;  /* 0x00005c00011e7983 */ /* 0x000f680000300800 */
[----:B------:R-:W5:Y:S01]  /*82d0*/  LDL.LU R29, [R1+0x58] ;  /* 0x00005800011d7983 */ /* 0x000f620000300800 */
[----:B-1----:R-:W-:-:S03]  /*82e0*/  IMAD.SHL.U32 R0, R42, 0x200, RZ ;  /* 0x000002002a007824 */ /* 0x002fc600078e00ff */
[----:B------:R-:W5:Y:S01]  /*82f0*/  LDL.LU R46, [R1+0x54] ;  /* 0x00005400012e7983 */ /* 0x000f620000300800 */
[C---:B------:R-:W-:Y:S02]  /*8300*/  IMAD.SHL.U32 R3, R42.reuse, 0x20, RZ ;  /* 0x000000202a037824 */ /* 0x040fe400078e00ff */
[----:B------:R-:W-:Y:S01]  /*8310*/  IMAD.SHL.U32 R2, R42, 0x4, RZ ;  /* 0x000000042a027824 */ /* 0x000fe200078e00ff */
[----:B------:R-:W-:Y:S01]  /*8320*/  LOP3.LUT R0, R0, 0x3000, RZ, 0xc0, !PT ;  /* 0x0000300000007812 */ /* 0x000fe200078ec0ff */
[----:B------:R-:W-:-:S03]  /*8330*/  IMAD.SHL.U32 R4, R42, 0x10, RZ ;  /* 0x000000102a047824 */ /* 0x000fc600078e00ff */
[----:B------:R-:W-:Y:S01]  /*8340*/  LOP3.LUT R3, R0, 0x60, R3, 0xf8, !PT ;  /* 0x0000006000037812 */ /* 0x000fe200078ef803 */
[----:B------:R-:W-:-:S03]  /*8350*/  IMAD.SHL.U32 R0, R42, 0x800, RZ ;  /* 0x000008002a007824 */ /* 0x000fc600078e00ff */
[----:B------:R-:W-:Y:S01]  /*8360*/  LOP3.LUT R2, R3, 0x170, R2, 0x78, !PT ;  /* 0x0000017003027812 */ /* 0x000fe200078e7802 */
[----:B------:R-:W-:Y:S02]  /*8370*/  IMAD.MOV.U32 R40, RZ, RZ, R90 ;  /* 0x000000ffff287224 */ /* 0x000fe400078e005a */
[----:B------:R-:W-:Y:S02]  /*8380*/  IMAD.MOV.U32 R41, RZ, RZ, R62 ;  /* 0x000000ffff297224 */ /* 0x000fe400078e003e */
[----:B------:R-:W-:Y:S02]  /*8390*/  IMAD.IADD R2, R2, 0x1, R183 ;  /* 0x0000000102027824 */ /* 0x000fe400078e02b7 */
[----:B------:R-:W-:Y:S02]  /*83a0*/  IMAD.MOV.U32 R42, RZ, RZ, R58 ;  /* 0x000000ffff2a7224 */ /* 0x000fe400078e003a */
[----:B------:R-:W-:Y:S01]  /*83b0*/  IMAD.MOV.U32 R43, RZ, RZ, R50 ;  /* 0x000000ffff2b7224 */ /* 0x000fe200078e0032 */
[----:B------:R-:W-:Y:S01]  /*83c0*/  BAR.SYNC.DEFER_BLOCKING 0x0 ;  /* 0x0000000000007b1d */ /* 0x000fe20000010000 */
[----:B------:R-:W-:-:S02]  /*83d0*/  IMAD.MOV.U32 R27, RZ, RZ, R48 ;  /* 0x000000ffff1b7224 */ /* 0x000fc400078e0030 */
[----:B------:R-:W-:Y:S02]  /*83e0*/  IMAD.MOV.U32 R39, RZ, RZ, R49 ;  /* 0x000000ffff277224 */ /* 0x000fe400078e0031 */
[----:B------:R-:W-:Y:S02]  /*83f0*/  IMAD.MOV.U32 R48, RZ, RZ, R91 ;  /* 0x000000ffff307224 */ /* 0x000fe400078e005b */
[----:B------:R-:W-:Y:S02]  /*8400*/  IMAD.MOV.U32 R49, RZ, RZ, R63 ;  /* 0x000000ffff317224 */ /* 0x000fe400078e003f */
[----:B------:R-:W-:Y:S01]  /*8410*/  IMAD.MOV.U32 R50, RZ, RZ, R59 ;  /* 0x000000ffff327224 */ /* 0x000fe200078e003b */
[----:B------:R1:W-:Y:S04]  /*8420*/  STS.128 [R2+0x280], R40 ;  /* 0x0002802802007388 */ /* 0x0003e80000000c00 */
[----:B------:R1:W-:Y:S04]  /*8430*/  STS.128 [R2+0x680], R48 ;  /* 0x0006803002007388 */ /* 0x0003e80000000c00 */
[----:B-1----:R-:W5:Y:S04]  /*8440*/  LDL.LU R42, [R1+0x50] ;  /* 0x00005000012a7983 */ /* 0x002f680000300800 */
[----:B------:R-:W5:Y:S04]  /*8450*/  LDL.LU R50, [R1+0x4c] ;  /* 0x00004c0001327983 */ /* 0x000f680000300800 */
[----:B------:R-:W5:Y:S01]  /*8460*/  LDL.LU R44, [R1+0x48] ;  /* 0x00004800012c7983 */ /* 0x000f620000300800 */
[----:B------:R-:W-:Y:S01]  /*8470*/  LOP3.LUT R5, R4, 0x7f0, RZ, 0xc0, !PT ;  /* 0x000007f004057812 */ /* 0x000fe200078ec0ff */
[----:B------:R-:W-:-:S02]  /*8480*/  IMAD.MOV.U32 R7, RZ, RZ, R96 ;  /* 0x000000ffff077224 */ /* 0x000fc400078e0060 */
[----:B------:R-:W-:Y:S01]  /*8490*/  IMAD.MOV.U32 R11, RZ, RZ, R97 ;  /* 0x000000ffff0b7224 */ /* 0x000fe200078e0061 */
[----:B------:R-:W-:Y:S01]  /*84a0*/  LOP3.LUT R20, R5, 0x3000, R0, 0xf8, !PT ;  /* 0x0000300005147812 */ /* 0x000fe200078ef800 */
[----:B------:R-:W-:Y:S02]  /*84b0*/  IMAD.MOV.U32 R15, RZ, RZ, R98 ;  /* 0x000000ffff0f7224 */ /* 0x000fe400078e0062 */
[----:B------:R-:W-:Y:S02]  /*84c0*/  IMAD.MOV.U32 R4, RZ, RZ, R84 ;  /* 0x000000ffff047224 */ /* 0x000fe400078e0054 */
[----:B------:R-:W-:Y:S02]  /*84d0*/  IMAD.MOV.U32 R5, RZ, RZ, R72 ;  /* 0x000000ffff057224 */ /* 0x000fe400078e0048 */
[----:B------:R-:W-:Y:S02]  /*84e0*/  IMAD.MOV.U32 R6, RZ, RZ, R64 ;  /* 0x000000ffff067224 */ /* 0x000fe400078e0040 */
[----:B------:R-:W-:-:S02]  /*84f0*/  IMAD.MOV.U32 R8, RZ, RZ, R85 ;  /* 0x000000ffff087224 */ /* 0x000fc400078e0055 */
[----:B------:R-:W-:Y:S02]  /*8500*/  IMAD.MOV.U32 R9, RZ, RZ, R73 ;  /* 0x000000ffff097224 */ /* 0x000fe400078e0049 */
        /* <DEDUP_REMOVED lines=12> */
[----:B------:R-:W-:Y:S01]  /*85d0*/  IMAD.MOV.U32 R38, RZ, RZ, R57 ;  /* 0x000000ffff267224 */ /* 0x000fe200078e0039 */
[----:B------:R-:W-:Y:S04]  /*85e0*/  STS.128 [R2], R4 ;  /* 0x0000000402007388 */ /* 0x000fe80000000c00 */
[----:B------:R-:W-:Y:S04]  /*85f0*/  STS.128 [R2+0x400], R8 ;  /* 0x0004000802007388 */ /* 0x000fe80000000c00 */
[----:B------:R-:W-:Y:S04]  /*8600*/  STS.128 [R2+0x80], R12 ;  /* 0x0000800c02007388 */ /* 0x000fe80000000c00 */
[----:B------:R-:W-:Y:S04]  /*8610*/  STS.128 [R2+0x480], R96 ;  /* 0x0004806002007388 */ /* 0x000fe80000000c00 */
[----:B------:R-:W-:Y:S04]  /*8620*/  STS.128 [R2+0x200], R24 ;  /* 0x0002001802007388 */ /* 0x000fe80000000c00 */
[----:B------:R1:W-:Y:S04]  /*8630*/  STS.128 [R2+0x600], R36 ;  /* 0x0006002402007388 */ /* 0x0003e80000000c00 */
[----:B------:R-:W-:Y:S01]  /*8640*/  BAR.SYNC.DEFER_BLOCKING 0x0 ;  /* 0x0000000000007b1d */ /* 0x000fe20000010000 */
[----:B------:R-:W-:-:S02]  /*8650*/  LOP3.LUT R16, R20, 0x20, RZ, 0x3c, !PT ;  /* 0x0000002014107812 */ /* 0x000fc400078e3cff */
[C---:B------:R-:W-:Y:S02]  /*8660*/  LOP3.LUT R32, R20.reuse, 0x40, RZ, 0x3c, !PT ;  /* 0x0000004014207812 */ /* 0x040fe400078e3cff */
[----:B------:R-:W-:Y:S01]  /*8670*/  LOP3.LUT R28, R20, 0x60, RZ, 0x3c, !PT ;  /* 0x00000060141c7812 */ /* 0x000fe200078e3cff */
[----:B------:R-:W1:Y:S04]  /*8680*/  LDS.128 R8, [R20] ;  /* 0x0000000014087984 */ /* 0x000e680000000c00 */
[----:B------:R-:W1:Y:S04]  /*8690*/  LDS.128 R4, [R16] ;  /* 0x0000000010047984 */ /* 0x000e680000000c00 */
[----:B------:R-:W1:Y:S04]  /*86a0*/  LDS.128 R12, [R32] ;  /* 0x00000000200c7984 */ /* 0x000e680000000c00 */
[----:B------:R-:W1:Y:S04]  /*86b0*/  LDS.128 R24, [R28] ;  /* 0x000000001c187984 */ /* 0x000e680000000c00 */
[----:B------:R-:W1:Y:S04]  /*86c0*/  LDS.128 R20, [R20+0x800] ;  /* 0x0008000014147984 */ /* 0x000e680000000c00 */
[----:B------:R-:W-:Y:S01]  /*86d0*/  LDS.128 R32, [R32+0x800] ;  /* 0x0008000020207984 */ /* 0x000fe20000000c00 */
[C---:B--2---:R-:W-:Y:S01]  /*86e0*/  IMAD R0, R18.reuse, c[0x0][0x194], RZ ;  /* 0x0000650012007a24 */ /* 0x044fe200078e02ff */
[----:B------:R-:W-:Y:S01]  /*86f0*/  ISETP.GE.AND P0, PT, R18, c[0x0][0x178], PT ;  /* 0x00005e0012007a0c */ /* 0x000fe20003f06270 */
[----:B---3--:R-:W-:-:S03]  /*8700*/  IMAD R3, R17, c[0x0][0x198], RZ ;  /* 0x0000660011037a24 */ /* 0x008fc600078e02ff */
[C---:B------:R-:W-:Y:S02]  /*8710*/  LEA R45, P2, R0.reuse, c[0x0][0x170], 0x2 ;  /* 0x00005c00002d7a11 */ /* 0x040fe400078410ff */
[----:B------:R-:W-:Y:S02]  /*8720*/  ISETP.LT.AND P1, PT, R17, c[0x0][0x17c], !P0 ;  /* 0x00005f0011007a0c */ /* 0x000fe40004721270 */
[----:B------:R-:W-:Y:S01]  /*8730*/  LEA.HI.X.SX32 R47, R0, c[0x0][0x174], 0x2, P2 ;  /* 0x00005d00002f7a11 */ /* 0x000fe200010f16ff */
[----:B------:R-:W2:Y:S01]  /*8740*/  LDS.128 R16, [R16+0x800] ;  /* 0x0008000010107984 */ /* 0x000ea20000000c00 */
[----:B-1----:R-:W-:Y:S01]  /*8750*/  LEA R2, P2, R3, R45, 0x2 ;  /* 0x0000002d03027211 */ /* 0x002fe200078410ff */
[C---:B----4-:R-:W-:Y:S01]  /*8760*/  IMAD R0, R31.reuse, c[0x0][0x198], RZ ;  /* 0x000066001f007a24 */ /* 0x050fe200078e02ff */
[----:B------:R-:W-:Y:S02]  /*8770*/  ISETP.LT.AND P3, PT, R31, c[0x0][0x17c], !P0 ;  /* 0x00005f001f007a0c */ /* 0x000fe40004761270 */
[----:B------:R-:W-:-:S02]  /*8780*/  LEA.HI.X.SX32 R3, R3, R47, 0x2, P2 ;  /* 0x0000002f03037211 */ /* 0x000fc400010f16ff */
[----:B------:R-:W-:Y:S01]  /*8790*/  LEA R36, P2, R0, R45, 0x2 ;  /* 0x0000002d00247211 */ /* 0x000fe200078410ff */
[----:B-----5:R-:W-:Y:S02]  /*87a0*/  IMAD R39, R30, c[0x0][0x198], RZ ;  /* 0x000066001e277a24 */ /* 0x020fe400078e02ff */
[----:B------:R1:W-:Y:S01]  /*87b0*/  @P1 STG.E [R2.64], R8 ;  /* 0x0000000802001986 */ /* 0x0003e2000c10190a */
[C---:B------:R-:W-:Y:S01]  /*87c0*/  IMAD R41, R29.reuse, c[0x0][0x198], RZ ;  /* 0x000066001d297a24 */ /* 0x040fe200078e02ff */
[----:B------:R-:W-:Y:S01]  /*87d0*/  LEA.HI.X.SX32 R37, R0, R47, 0x2, P2 ;  /* 0x0000002f00257211 */ /* 0x000fe200010f16ff */
[----:B------:R-:W-:Y:S01]  /*87e0*/  IMAD R0, R46, c[0x0][0x198], RZ ;  /* 0x000066002e007a24 */ /* 0x000fe200078e02ff */
[----:B------:R-:W-:Y:S02]  /*87f0*/  ISETP.LT.AND P4, PT, R30, c[0x0][0x17c], !P0 ;  /* 0x00005f001e007a0c */ /* 0x000fe40004781270 */
[----:B------:R-:W-:Y:S01]  /*8800*/  ISETP.LT.AND P1, PT, R29, c[0x0][0x17c], !P0 ;  /* 0x00005f001d007a0c */ /* 0x000fe20004721270 */
[----:B------:R-:W-:Y:S04]  /*8810*/  @P3 STG.E [R36.64], R4 ;  /* 0x0000000424003986 */ /* 0x000fe8000c10190a */
[----:B-1----:R-:W3:Y:S01]  /*8820*/  LDL.LU R8, [R1+0x44] ;  /* 0x0000440001087983 */ /* 0x002ee20000300800 */
[----:B------:R-:W-:-:S03]  /*8830*/  LEA R38, P5, R39, R45, 0x2 ;  /* 0x0000002d27267211 */ /* 0x000fc600078a10ff */
[----:B------:R-:W4:Y:S01]  /*8840*/  LDL.LU R49, [R1+0x40] ;  /* 0x0000400001317983 */ /* 0x000f220000300800 */
[-C--:B------:R-:W-:Y:S02]  /*8850*/  LEA R2, P6, R41, R45.reuse, 0x2 ;  /* 0x0000002d29027211 */ /* 0x080fe400078c10ff */
[----:B------:R-:W-:Y:S01]  /*8860*/  LEA R40, P3, R0, R45, 0x2 ;  /* 0x0000002d00287211 */ /* 0x000fe200078610ff */
[----:B------:R-:W5:Y:S01]  /*8870*/  LDL.LU R48, [R1+0x3c] ;  /* 0x00003c0001307983 */ /* 0x000f620000300800 */
[----:B------:R-:W-:Y:S02]  /*8880*/  ISETP.LT.AND P2, PT, R46, c[0x0][0x17c], !P0 ;  /* 0x00005f002e007a0c */ /* 0x000fe40004741270 */
[-C--:B------:R-:W-:Y:S01]  /*8890*/  LEA.HI.X.SX32 R39, R39, R47.reuse, 0x2, P5 ;  /* 0x0000002f27277211 */ /* 0x080fe200028f16ff */
[----:B------:R-:W5:Y:S01]  /*88a0*/  LDL.LU R46, [R1+0x38] ;  /* 0x00003800012e7983 */ /* 0x000f620000300800 */
[-C--:B------:R-:W-:Y:S02]  /*88b0*/  LEA.HI.X.SX32 R3, R41, R47.reuse, 0x2, P6 ;  /* 0x0000002f29037211 */ /* 0x080fe400030f16ff */
[----:B------:R-:W-:Y:S01]  /*88c0*/  LEA.HI.X.SX32 R41, R0, R47, 0x2, P3 ;  /* 0x0000002f00297211 */ /* 0x000fe200018f16ff */
[----:B------:R1:W-:Y:S04]  /*88d0*/  @P4 STG.E [R38.64], R12 ;  /* 0x0000000c26004986 */ /* 0x0003e8000c10190a */
[----:B------:R-:W-:Y:S04]  /*88e0*/  @P1 STG.E [R2.64], R24 ;  /* 0x0000001802001986 */ /* 0x000fe8000c10190a */
[----:B------:R-:W-:Y:S04]  /*88f0*/  @P2 STG.E [R40.64], R20 ;  /* 0x0000001428002986 */ /* 0x000fe8000c10190a */
[----:B-1----:R-:W5:Y:S04]  /*8900*/  LDL.LU R12, [R1+0x34] ;  /* 0x00003400010c7983 */ /* 0x002f680000300800 */
[----:B------:R-:W1:Y:S01]  /*8910*/  LDS.128 R28, [R28+0x800] ;  /* 0x000800001c1c7984 */ /* 0x000e620000000c00 */
[C---:B------:R-:W-:Y:S01]  /*8920*/  IMAD R0, R42.reuse, c[0x0][0x198], RZ ;  /* 0x000066002a007a24 */ /* 0x040fe200078e02ff */
[----:B------:R-:W-:-:S04]  /*8930*/  ISETP.LT.AND P4, PT, R42, c[0x0][0x17c], !P0 ;  /* 0x00005f002a007a0c */ /* 0x000fc80004781270 */
[----:B------:R-:W-:Y:S02]  /*8940*/  LEA R42, P1, R0, R45, 0x2 ;  /* 0x0000002d002a7211 */ /* 0x000fe400078210ff */
[----:B------:R-:W-:Y:S02]  /*8950*/  ISETP.LT.AND P2, PT, R44, c[0x0][0x17c], !P0 ;  /* 0x00005f002c007a0c */ /* 0x000fe40004741270 */
[----:B------:R-:W-:Y:S01]  /*8960*/  LEA.HI.X.SX32 R43, R0, R47, 0x2, P1 ;  /* 0x0000002f002b7211 */ /* 0x000fe200008f16ff */
[----:B------:R-:W-:Y:S02]  /*8970*/  IMAD R0, R44, c[0x0][0x198], RZ ;  /* 0x000066002c007a24 */ /* 0x000fe400078e02ff */
[----:B------:R-:W5:Y:S04]  /*8980*/  LDL.LU R44, [R1+0x30] ;  /* 0x00003000012c7983 */ /* 0x000f680000300800 */
[----:B--2---:R2:W-:Y:S04]  /*8990*/  @P4 STG.E [R42.64], R16 ;  /* 0x000000102a004986 */ /* 0x0045e8000c10190a */
[----:B--2---:R-:W2:Y:S04]  /*89a0*/  LDL.LU R43, [R1+0x2c] ;  /* 0x00002c00012b7983 */ /* 0x004ea80000300800 */
[----:B------:R-:W2:Y:S04]  /*89b0*/  LDL.LU R42, [R1+0x28] ;  /* 0x00002800012a7983 */ /* 0x000ea80000300800 */
[----:B------:R-:W2:Y:S04]  /*89c0*/  LDL.LU R24, [R1+0x24] ;  /* 0x0000240001187983 */ /* 0x000ea80000300800 */
[----:B------:R-:W2:Y:S01]  /*89d0*/  LDL.LU R20, [R1+0x20] ;  /* 0x0000200001147983 */ /* 0x000ea20000300800 */
[C---:B------:R-:W-:Y:S01]  /*89e0*/  IMAD R4, R50.reuse, c[0x0][0x198], RZ ;  /* 0x0000660032047a24 */ /* 0x040fe200078e02ff */
[----:B------:R-:W-:-:S02]  /*89f0*/  ISETP.LT.AND P3, PT, R50, c[0x0][0x17c], !P0 ;  /* 0x00005f0032007a0c */ /* 0x000fc40004761270 */
[-C--:B------:R-:W-:Y:S01]  /*8a00*/  LEA R2, P4, R0, R45.reuse, 0x2 ;  /* 0x0000002d00027211 */ /* 0x080fe200078810ff */
[----:B------:R-:W2:Y:S01]  /*8a10*/  LDL.LU R16, [R1+0x1c] ;  /* 0x00001c0001107983 */ /* 0x000ea20000300800 */
[----:B------:R-:W-:Y:S02]  /*8a20*/  LEA R36, P5, R4, R45, 0x2 ;  /* 0x0000002d04247211 */ /* 0x000fe400078a10ff */
[-C--:B------:R-:W-:Y:S02]  /*8a30*/  LEA.HI.X.SX32 R3, R0, R47.reuse, 0x2, P4 ;  /* 0x0000002f00037211 */ /* 0x080fe400020f16ff */
[----:B------:R-:W-:-:S05]  /*8a40*/  LEA.HI.X.SX32 R37, R4, R47, 0x2, P5 ;  /* 0x0000002f04257211 */ /* 0x000fca00028f16ff */
[----:B------:R-:W-:Y:S04]  /*8a50*/  @P3 STG.E [R36.64], R32 ;  /* 0x0000002024003986 */ /* 0x000fe8000c10190a */
[----:B-1----:R1:W-:Y:S01]  /*8a60*/  @P2 STG.E [R2.64], R28 ;  /* 0x0000001c02002986 */ /* 0x0023e2000c10190a */
[C---:B---3--:R-:W-:Y:S01]  /*8a70*/  ISETP.LT.AND P1, PT, R8.reuse, c[0x0][0x17c], !P0 ;  /* 0x00005f0008007a0c */ /* 0x048fe20004721270 */
[----:B------:R-:W-:Y:S02]  /*8a80*/  IMAD R8, R8, c[0x0][0x198], RZ ;  /* 0x0000660008087a24 */ /* 0x000fe400078e02ff */
[C---:B----4-:R-:W-:Y:S01]  /*8a90*/  IMAD R0, R49.reuse, c[0x0][0x198], RZ ;  /* 0x0000660031007a24 */ /* 0x050fe200078e02ff */
[----:B------:R-:W-:Y:S02]  /*8aa0*/  ISETP.LT.AND P5, PT, R49, c[0x0][0x17c], !P0 ;  /* 0x00005f0031007a0c */ /* 0x000fe400047a1270 */
[----:B------:R-:W-:-:S02]  /*8ab0*/  LEA R38, P6, R8, R45, 0x2 ;  /* 0x0000002d08267211 */ /* 0x000fc400078c10ff */
[----:B------:R-:W-:Y:S02]  /*8ac0*/  LEA R40, P2, R0, R45, 0x2 ;  /* 0x0000002d00287211 */ /* 0x000fe400078410ff */
[-C--:B------:R-:W-:Y:S02]  /*8ad0*/  LEA.HI.X.SX32 R39, R8, R47.reuse, 0x2, P6 ;  /* 0x0000002f08277211 */ /* 0x080fe400030f16ff */
[----:B------:R-:W-:Y:S01]  /*8ae0*/  LEA.HI.X.SX32 R41, R0, R47, 0x2, P2 ;  /* 0x0000002f00297211 */ /* 0x000fe200010f16ff */
[----:B-----5:R-:W-:Y:S02]  /*8af0*/  IMAD R0, R46, c[0x0][0x198], RZ ;  /* 0x000066002e007a24 */ /* 0x020fe400078e02ff */
[----:B------:R-:W-:Y:S04]  /*8b00*/  @P1 STG.E [R38.64], R9 ;  /* 0x0000000926001986 */ /* 0x000fe8000c10190a */
[----:B------:R3:W-:Y:S01]  /*8b10*/  @P5 STG.E [R40.64], R5 ;  /* 0x0000000528005986 */ /* 0x0007e2000c10190a */
[----:B-1----:R-:W-:Y:S01]  /*8b20*/  LEA R2, P5, R0, R45, 0x2 ;  /* 0x0000002d00027211 */ /* 0x002fe200078a10ff */
[C---:B------:R-:W-:Y:S01]  /*8b30*/  IMAD R4, R48.reuse, c[0x0][0x198], RZ ;  /* 0x0000660030047a24 */ /* 0x040fe200078e02ff */
[----:B------:R-:W-:-:S02]  /*8b40*/  ISETP.LT.AND P4, PT, R48, c[0x0][0x17c], !P0 ;  /* 0x00005f0030007a0c */ /* 0x000fc40004781270 */
[----:B------:R-:W-:Y:S02]  /*8b50*/  LEA.HI.X.SX32 R3, R0, R47, 0x2, P5 ;  /* 0x0000002f00037211 */ /* 0x000fe400028f16ff */
[----:B------:R-:W-:Y:S02]  /*8b60*/  ISETP.LT.AND P3, PT, R46, c[0x0][0x17c], !P0 ;  /* 0x00005f002e007a0c */ /* 0x000fe40004761270 */
[C---:B------:R-:W-:Y:S01]  /*8b70*/  ISETP.LT.AND P2, PT, R12.reuse, c[0x0][0x17c], !P0 ;  /* 0x00005f000c007a0c */ /* 0x040fe20004741270 */
[----:B---3--:R-:W3:Y:S01]  /*8b80*/  LDL.LU R40, [R1+0x18] ;  /* 0x0000180001287983 */ /* 0x008ee20000300800 */
[----:B------:R-:W-:Y:S01]  /*8b90*/  IMAD R12, R12, c[0x0][0x198], RZ ;  /* 0x000066000c0c7a24 */ /* 0x000fe200078e02ff */
[-C--:B------:R-:W-:Y:S02]  /*8ba0*/  LEA R36, P1, R4, R45.reuse, 0x2 ;  /* 0x0000002d04247211 */ /* 0x080fe400078210ff */
[----:B------:R-:W4:Y:S02]  /*8bb0*/  LDL.LU R32, [R1+0x14] ;  /* 0x0000140001207983 */ /* 0x000f240000300800 */
[----:B------:R-:W-:-:S02]  /*8bc0*/  LEA R8, P6, R12, R45, 0x2 ;  /* 0x0000002d0c087211 */ /* 0x000fc400078c10ff */
[----:B------:R-:W5:Y:S01]  /*8bd0*/  LDL.LU R28, [R1+0x10] ;  /* 0x00001000011c7983 */ /* 0x000f620000300800 */
[-C--:B------:R-:W-:Y:S02]  /*8be0*/  LEA.HI.X.SX32 R37, R4, R47.reuse, 0x2, P1 ;  /* 0x0000002f04257211 */ /* 0x080fe400008f16ff */
[----:B------:R-:W-:-:S03]  /*8bf0*/  LEA.HI.X.SX32 R9, R12, R47, 0x2, P6 ;  /* 0x0000002f0c097211 */ /* 0x000fc600030f16ff */
[----:B------:R-:W-:Y:S04]  /*8c00*/  @P4 STG.E [R36.64], R13 ;  /* 0x0000000d24004986 */ /* 0x000fe8000c10190a */
[----:B------:R1:W-:Y:S01]  /*8c10*/  @P3 STG.E [R2.64], R25 ;  /* 0x0000001902003986 */ /* 0x0003e2000c10190a */
[----:B------:R-:W-:-:S03]  /*8c20*/  IMAD R0, R44, c[0x0][0x198], RZ ;  /* 0x000066002c007a24 */ /* 0x000fc600078e02ff */
[----:B-1----:R-:W5:Y:S02]  /*8c30*/  LDL.LU R25, [R1+0xc] ;  /* 0x00000c0001197983 */ /* 0x002f640000300800 */
[----:B------:R-:W-:-:S04]  /*8c40*/  LEA R38, P5, R0, R45, 0x2 ;  /* 0x0000002d00267211 */ /* 0x000fc800078a10ff */
[----:B------:R-:W-:Y:S01]  /*8c50*/  LEA.HI.X.SX32 R39, R0, R47, 0x2, P5 ;  /* 0x0000002f00277211 */ /* 0x000fe200028f16ff */
[----:B------:R1:W-:Y:S01]  /*8c60*/  @P2 STG.E [R8.64], R21 ;  /* 0x0000001508002986 */ /* 0x0003e2000c10190a */
[----:B--2---:R-:W-:Y:S02]  /*8c70*/  IMAD R5, R43, c[0x0][0x198], RZ ;  /* 0x000066002b057a24 */ /* 0x004fe400078e02ff */
[----:B------:R-:W-:-:S03]  /*8c80*/  IMAD R0, R42, c[0x0][0x198], RZ ;  /* 0x000066002a007a24 */ /* 0x000fc600078e02ff */
[CC--:B------:R-:W-:Y:S02]  /*8c90*/  LEA R4, P5, R5.reuse, R45.reuse, 0x2 ;  /* 0x0000002d05047211 */ /* 0x0c0fe400078a10ff */
[C---:B------:R-:W-:Y:S01]  /*8ca0*/  ISETP.LT.AND P2, PT, R24.reuse, c[0x0][0x17c], !P0 ;  /* 0x00005f0018007a0c */ /* 0x040fe20004741270 */
[----:B------:R-:W-:Y:S01]  /*8cb0*/  IMAD R12, R24, c[0x0][0x198], RZ ;  /* 0x00006600180c7a24 */ /* 0x000fe200078e02ff */
[C---:B------:R-:W-:Y:S01]  /*8cc0*/  LEA R2, P6, R0.reuse, R45, 0x2 ;  /* 0x0000002d00027211 */ /* 0x040fe200078c10ff */
[----:B------:R-:W2:Y:S01]  /*8cd0*/  LDL.LU R24, [R1+0x8] ;  /* 0x0000080001187983 */ /* 0x000ea20000300800 */
[-C--:B------:R-:W-:Y:S02]  /*8ce0*/  LEA.HI.X.SX32 R5, R5, R47.reuse, 0x2, P5 ;  /* 0x0000002f05057211 */ /* 0x080fe400028f16ff */
[----:B------:R-:W-:Y:S01]  /*8cf0*/  LEA.HI.X.SX32 R3, R0, R47, 0x2, P6 ;  /* 0x0000002f00037211 */ /* 0x000fe200030f16ff */
[C---:B------:R-:W-:Y:S01]  /*8d00*/  IMAD R0, R20.reuse, c[0x0][0x198], RZ ;  /* 0x0000660014007a24 */ /* 0x040fe200078e02ff */
[----:B------:R-:W-:Y:S01]  /*8d10*/  ISETP.LT.AND P5, PT, R20, c[0x0][0x17c], !P0 ;  /* 0x00005f0014007a0c */ /* 0x000fe200047a1270 */
[----:B-1----:R-:W2:Y:S04]  /*8d20*/  LDL.LU R21, [R1+0x4] ;  /* 0x0000040001157983 */ /* 0x002ea80000300800 */
[----:B------:R-:W2:Y:S01]  /*8d30*/  LDL.LU R20, [R1] ;  /* 0x0000000001147983 */ /* 0x000ea20000300800 */
[----:B------:R-:W-:-:S02]  /*8d40*/  ISETP.LT.AND P1, PT, R44, c[0x0][0x17c], !P0 ;  /* 0x00005f002c007a0c */ /* 0x000fc40004721270 */
[----:B------:R-:W-:Y:S02]  /*8d50*/  ISETP.LT.AND P4, PT, R43, c[0x0][0x17c], !P0 ;  /* 0x00005f002b007a0c */ /* 0x000fe40004781270 */
[----:B------:R-:W-:-:S09]  /*8d60*/  ISETP.LT.AND P3, PT, R42, c[0x0][0x17c], !P0 ;  /* 0x00005f002a007a0c */ /* 0x000fd20004761270 */
[----:B------:R-:W-:Y:S01]  /*8d70*/  @P1 STG.E [R38.64], R17 ;  /* 0x0000001126001986 */ /* 0x000fe2000c10190a */
[----:B------:R-:W-:-:S04]  /*8d80*/  LEA R8, P1, R12, R45, 0x2 ;  /* 0x0000002d0c087211 */ /* 0x000fc800078210ff */
[----:B------:R-:W-:Y:S01]  /*8d90*/  LEA.HI.X.SX32 R9, R12, R47, 0x2, P1 ;  /* 0x0000002f0c097211 */ /* 0x000fe200008f16ff */
[----:B------:R1:W-:Y:S01]  /*8da0*/  @P4 STG.E [R4.64], R33 ;  /* 0x0000002104004986 */ /* 0x0003e2000c10190a */
[----:B------:R-:W-:-:S03]  /*8db0*/  LEA R12, P1, R0, R45, 0x2 ;  /* 0x0000002d000c7211 */ /* 0x000fc600078210ff */
[----:B------:R-:W-:Y:S01]  /*8dc0*/  @P3 STG.E [R2.64], R29 ;  /* 0x0000001d02003986 */ /* 0x000fe2000c10190a */
[C---:B------:R-:W-:Y:S01]  /*8dd0*/  ISETP.LT.AND P3, PT, R16.reuse, c[0x0][0x17c], !P0 ;  /* 0x00005f0010007a0c */ /* 0x040fe20004761270 */
[----:B------:R-:W-:Y:S01]  /*8de0*/  IMAD R16, R16, c[0x0][0x198], RZ ;  /* 0x0000660010107a24 */ /* 0x000fe200078e02ff */
[----:B------:R-:W-:Y:S01]  /*8df0*/  LEA.HI.X.SX32 R13, R0, R47, 0x2, P1 ;  /* 0x0000002f000d7211 */ /* 0x000fe200008f16ff */
[----:B------:R-:W-:Y:S03]  /*8e00*/  @P2 STG.E [R8.64], R10 ;  /* 0x0000000a08002986 */ /* 0x000fe6000c10190a */
[----:B-1----:R-:W-:-:S04]  /*8e10*/  LEA R4, P4, R16, R45, 0x2 ;  /* 0x0000002d10047211 */ /* 0x002fc800078810ff */
[----:B------:R-:W-:Y:S01]  /*8e20*/  LEA.HI.X.SX32 R5, R16, R47, 0x2, P4 ;  /* 0x0000002f10057211 */ /* 0x000fe200020f16ff */
[----:B------:R-:W-:Y:S04]  /*8e30*/  @P5 STG.E [R12.64], R6 ;  /* 0x000000060c005986 */ /* 0x000fe8000c10190a */
[----:B------:R1:W-:Y:S02]  /*8e40*/  @P3 STG.E [R4.64], R14 ;  /* 0x0000000e04003986 */ /* 0x0003e4000c10190a */
[----:B-1----:R-:W-:Y:S02]  /*8e50*/  IMAD R14, R216, c[0x0][0x198], RZ ;  /* 0x00006600d80e7a24 */ /* 0x002fe400078e02ff */
[C---:B---3--:R-:W-:Y:S01]  /*8e60*/  IMAD R0, R40.reuse, c[0x0][0x198], RZ ;  /* 0x0000660028007a24 */ /* 0x048fe200078e02ff */
[----:B------:R-:W-:-:S04]  /*8e70*/  ISETP.LT.AND P2, PT, R40, c[0x0][0x17c], !P0 ;  /* 0x00005f0028007a0c */ /* 0x000fc80004741270 */
[----:B------:R-:W-:Y:S01]  /*8e80*/  LEA R2, P6, R0, R45, 0x2 ;  /* 0x0000002d00027211 */ /* 0x000fe200078c10ff */
[C---:B----4-:R-:W-:Y:S01]  /*8e90*/  IMAD R17, R32.reuse, c[0x0][0x198], RZ ;  /* 0x0000660020117a24 */ /* 0x050fe200078e02ff */
[----:B------:R-:W-:Y:S02]  /*8ea0*/  ISETP.LT.AND P1, PT, R32, c[0x0][0x17c], !P0 ;  /* 0x00005f0020007a0c */ /* 0x000fe40004721270 */
[----:B------:R-:W-:Y:S01]  /*8eb0*/  LEA.HI.X.SX32 R3, R0, R47, 0x2, P6 ;  /* 0x0000002f00037211 */ /* 0x000fe200030f16ff */
[C---:B-----5:R-:W-:Y:S01]  /*8ec0*/  IMAD R0, R28.reuse, c[0x0][0x198], RZ ;  /* 0x000066001c007a24 */ /* 0x060fe200078e02ff */
[----:B------:R-:W-:Y:S02]  /*8ed0*/  ISETP.LT.AND P4, PT, R28, c[0x0][0x17c], !P0 ;  /* 0x00005f001c007a0c */ /* 0x000fe40004781270 */
[-C--:B------:R-:W-:Y:S01]  /*8ee0*/  LEA R8, P5, R17, R45.reuse, 0x2 ;  /* 0x0000002d11087211 */ /* 0x080fe200078a10ff */
[----:B------:R1:W-:Y:S01]  /*8ef0*/  @P2 STG.E [R2.64], R26 ;  /* 0x0000001a02002986 */ /* 0x0003e2000c10190a */
[----:B------:R-:W-:-:S02]  /*8f00*/  LEA R16, P2, R0, R45, 0x2 ;  /* 0x0000002d00107211 */ /* 0x000fc400078410ff */
[-C--:B------:R-:W-:Y:S02]  /*8f10*/  LEA.HI.X.SX32 R9, R17, R47.reuse, 0x2, P5 ;  /* 0x0000002f11097211 */ /* 0x080fe400028f16ff */
[----:B------:R-:W-:-:S03]  /*8f20*/  LEA.HI.X.SX32 R17, R0, R47, 0x2, P2 ;  /* 0x0000002f00117211 */ /* 0x000fc600010f16ff */
[----:B------:R3:W-:Y:S04]  /*8f30*/  @P1 STG.E [R8.64], R22 ;  /* 0x0000001608001986 */ /* 0x0007e8000c10190a */
[----:B------:R-:W-:Y:S01]  /*8f40*/  @P4 STG.E [R16.64], R18 ;  /* 0x0000001210004986 */ /* 0x000fe2000c10190a */
[C---:B------:R-:W-:Y:S01]  /*8f50*/  IMAD R6, R25.reuse, c[0x0][0x198], RZ ;  /* 0x0000660019067a24 */ /* 0x040fe200078e02ff */
[----:B------:R-:W-:-:S04]  /*8f60*/  ISETP.LT.AND P3, PT, R25, c[0x0][0x17c], !P0 ;  /* 0x00005f0019007a0c */ /* 0x000fc80004761270 */
[----:B-1----:R-:W-:-:S04]  /*8f70*/  LEA R2, P4, R6, R45, 0x2 ;  /* 0x0000002d06027211 */ /* 0x002fc800078810ff */
[----:B------:R-:W-:Y:S01]  /*8f80*/  LEA.HI.X.SX32 R3, R6, R47, 0x2, P4 ;  /* 0x0000002f06037211 */ /* 0x000fe200020f16ff */
[C---:B--2---:R-:W-:Y:S01]  /*8f90*/  IMAD R0, R24.reuse, c[0x0][0x198], RZ ;  /* 0x0000660018007a24 */ /* 0x044fe200078e02ff */
[----:B------:R-:W-:-:S04]  /*8fa0*/  ISETP.LT.AND P2, PT, R24, c[0x0][0x17c], !P0 ;  /* 0x00005f0018007a0c */ /* 0x000fc80004741270 */
[----:B------:R-:W-:Y:S01]  /*8fb0*/  LEA R4, P5, R0, R45, 0x2 ;  /* 0x0000002d00047211 */ /* 0x000fe200078a10ff */
[C---:B------:R-:W-:Y:S01]  /*8fc0*/  IMAD R10, R21.reuse, c[0x0][0x198], RZ ;  /* 0x00006600150a7a24 */ /* 0x040fe200078e02ff */
[----:B------:R-:W-:Y:S01]  /*8fd0*/  ISETP.LT.AND P1, PT, R21, c[0x0][0x17c], !P0 ;  /* 0x00005f0015007a0c */ /* 0x000fe20004721270 */
[----:B------:R-:W-:Y:S01]  /*8fe0*/  IMAD R13, R20, c[0x0][0x198], RZ ;  /* 0x00006600140d7a24 */ /* 0x000fe200078e02ff */
[----:B------:R-:W-:Y:S02]  /*8ff0*/  LEA.HI.X.SX32 R5, R0, R47, 0x2, P5 ;  /* 0x0000002f00057211 */ /* 0x000fe400028f16ff */
[----:B------:R-:W-:Y:S02]  /*9000*/  ISETP.LT.AND P4, PT, R20, c[0x0][0x17c], !P0 ;  /* 0x00005f0014007a0c */ /* 0x000fe40004781270 */
[-C--:B------:R-:W-:Y:S02]  /*9010*/  LEA R12, P5, R13, R45.reuse, 0x2 ;  /* 0x0000002d0d0c7211 */ /* 0x080fe400078a10ff */
[----:B---3--:R-:W-:-:S02]  /*9020*/  LEA R8, P6, R10, R45, 0x2 ;  /* 0x0000002d0a087211 */ /* 0x008fc400078c10ff */
[-C--:B------:R-:W-:Y:S02]  /*9030*/  LEA.HI.X.SX32 R13, R13, R47.reuse, 0x2, P5 ;  /* 0x0000002f0d0d7211 */ /* 0x080fe400028f16ff */
[----:B------:R-:W-:Y:S02]  /*9040*/  LEA.HI.X.SX32 R9, R10, R47, 0x2, P6 ;  /* 0x0000002f0a097211 */ /* 0x000fe400030f16ff */
[C---:B------:R-:W-:Y:S01]  /*9050*/  ISETP.LT.AND P5, PT, R252.reuse, c[0x0][0x17c], !P0 ;  /* 0x00005f00fc007a0c */ /* 0x040fe200047a1270 */
[----:B------:R-:W-:Y:S01]  /*9060*/  IMAD R252, R252, c[0x0][0x198], RZ ;  /* 0x00006600fcfc7a24 */ /* 0x000fe200078e02ff */
[----:B------:R1:W-:Y:S01]  /*9070*/  @P3 STG.E [R2.64], R34 ;  /* 0x0000002202003986 */ /* 0x0003e2000c10190a */
[C---:B------:R-:W-:Y:S01]  /*9080*/  ISETP.LT.AND P3, PT, R218.reuse, c[0x0][0x17c], !P0 ;  /* 0x00005f00da007a0c */ /* 0x040fe20004761270 */
[----:B------:R-:W-:Y:S02]  /*9090*/  IMAD R218, R218, c[0x0][0x198], RZ ;  /* 0x00006600dada7a24 */ /* 0x000fe400078e02ff */
[----:B------:R-:W-:Y:S01]  /*90a0*/  @P2 STG.E [R4.64], R30 ;  /* 0x0000001e04002986 */ /* 0x000fe2000c10190a */
[----:B------:R-:W-:-:S03]  /*90b0*/  IMAD R0, R217, c[0x0][0x198], RZ ;  /* 0x00006600d9007a24 */ /* 0x000fc600078e02ff */
[----:B------:R2:W-:Y:S01]  /*90c0*/  @P1 STG.E [R8.64], R11 ;  /* 0x0000000b08001986 */ /* 0x0005e2000c10190a */
[----:B-1----:R-:W-:-:S03]  /*90d0*/  LEA R2, P1, R252, R45, 0x2 ;  /* 0x0000002dfc027211 */ /* 0x002fc600078210ff */
[----:B------:R1:W-:Y:S01]  /*90e0*/  @P4 STG.E [R12.64], R7 ;  /* 0x000000070c004986 */ /* 0x0003e2000c10190a */
[C---:B------:R-:W-:Y:S01]  /*90f0*/  ISETP.LT.AND P4, PT, R219.reuse, c[0x0][0x17c], !P0 ;  /* 0x00005f00db007a0c */ /* 0x040fe20004781270 */
[----:B------:R-:W-:Y:S01]  /*9100*/  IMAD R219, R219, c[0x0][0x198], RZ ;  /* 0x00006600dbdb7a24 */ /* 0x000fe200078e02ff */
[----:B------:R-:W-:Y:S02]  /*9110*/  LEA.HI.X.SX32 R3, R252, R47, 0x2, P1 ;  /* 0x0000002ffc037211 */ /* 0x000fe400008f16ff */
[-C--:B------:R-:W-:Y:S02]  /*9120*/  LEA R6, P1, R0, R45.reuse, 0x2 ;  /* 0x0000002d00067211 */ /* 0x080fe400078210ff */
[CC--:B--2---:R-:W-:Y:S02]  /*9130*/  LEA R8, P2, R218.reuse, R45.reuse, 0x2 ;  /* 0x0000002dda087211 */ /* 0x0c4fe400078410ff */
[----:B------:R-:W-:Y:S02]  /*9140*/  LEA R4, P6, R219, R45, 0x2 ;  /* 0x0000002ddb047211 */ /* 0x000fe400078c10ff */
[----:B------:R-:W-:-:S02]  /*9150*/  LEA.HI.X.SX32 R9, R218, R47, 0x2, P2 ;  /* 0x0000002fda097211 */ /* 0x000fc400010f16ff */
[----:B------:R-:W-:Y:S02]  /*9160*/  ISETP.LT.AND P2, PT, R217, c[0x0][0x17c], !P0 ;  /* 0x00005f00d9007a0c */ /* 0x000fe40004741270 */
[-C--:B-1----:R-:W-:Y:S02]  /*9170*/  LEA.HI.X.SX32 R7, R0, R47.reuse, 0x2, P1 ;  /* 0x0000002f00077211 */ /* 0x082fe400008f16ff */
[----:B------:R-:W-:Y:S02]  /*9180*/  ISETP.LT.AND P1, PT, R216, c[0x0][0x17c], !P0 ;  /* 0x00005f00d8007a0c */ /* 0x000fe40004721270 */
[----:B------:R-:W-:Y:S02]  /*9190*/  ISETP.LT.AND P0, PT, R215, c[0x0][0x17c], !P0 ;  /* 0x00005f00d7007a0c */ /* 0x000fe40004701270 */
[----:B------:R-:W-:Y:S02]  /*91a0*/  LEA.HI.X.SX32 R5, R219, R47, 0x2, P6 ;  /* 0x0000002fdb057211 */ /* 0x000fe400030f16ff */
[C---:B------:R-:W-:Y:S01]  /*91b0*/  LEA R10, P6, R14.reuse, R45, 0x2 ;  /* 0x0000002d0e0a7211 */ /* 0x040fe200078c10ff */
[----:B------:R-:W-:Y:S01]  /*91c0*/  IMAD R16, R215, c[0x0][0x198], RZ ;  /* 0x00006600d7107a24 */ /* 0x000fe200078e02ff */
[----:B------:R1:W-:Y:S02]  /*91d0*/  @P5 STG.E [R2.64], R15 ;  /* 0x0000000f02005986 */ /* 0x0003e4000c10190a */
[----:B------:R-:W-:-:S02]  /*91e0*/  LEA.HI.X.SX32 R11, R14, R47, 0x2, P6 ;  /* 0x0000002f0e0b7211 */ /* 0x000fc400030f16ff */
[----:B------:R1:W-:Y:S01]  /*91f0*/  @P4 STG.E [R4.64], R27 ;  /* 0x0000001b04004986 */ /* 0x0003e2000c10190a */
[----:B------:R-:W-:-:S03]  /*9200*/  LEA R12, P6, R16, R45, 0x2 ;  /* 0x0000002d100c7211 */ /* 0x000fc600078c10ff */
[----:B------:R1:W-:Y:S04]  /*9210*/  @P3 STG.E [R8.64], R23 ;  /* 0x0000001708003986 */ /* 0x0003e8000c10190a */
[----:B------:R1:W-:Y:S01]  /*9220*/  @P2 STG.E [R6.64], R19 ;  /* 0x0000001306002986 */ /* 0x0003e2000c10190a */
[----:B------:R-:W-:-:S03]  /*9230*/  LEA.HI.X.SX32 R13, R16, R47, 0x2, P6 ;  /* 0x0000002f100d7211 */ /* 0x000fc600030f16ff */
[----:B------:R1:W-:Y:S01]  /*9240*/  @P1 STG.E [R10.64], R35 ;  /* 0x000000230a001986 */ /* 0x0003e2000c10190a */
[----:B------:R-:W-:Y:S05]  /*9250*/  @!P0 EXIT ;  /* 0x000000000000894d */ /* 0x000fea0003800000 */
[----:B------:R-:W-:Y:S01]  /*9260*/  STG.E [R12.64], R31 ;  /* 0x0000001f0c007986 */ /* 0x000fe2000c10190a */
[----:B------:R-:W-:Y:S05]  /*9270*/  EXIT ;  /* 0x000000000000794d */ /* 0x000fea0003800000 */
.L_x_3:
[----:B------:R-:W-:-:S00]  /*9280*/  BRA `(.L_x_3) ;  /* 0xfffffff000007947 */ /* 0x000fc0000383ffff */
[----:B------:R-:W-:-:S00]  /*9290*/  NOP ;  /* 0x0000000000007918 */ /* 0x000fc00000000000 */
        /* <DEDUP_REMOVED lines=14> */
.L_x_4:


//--------------------- .nv.shared.matmul_kernel  --------------------------
	.section	.nv.shared.matmul_kernel,"aw",@nobits
	.sectionflags	@""
	.align	16
